//
// Generated by NVIDIA NVVM Compiler
//
// Compiler Build ID: CL-36424714
// Cuda compilation tools, release 13.0, V13.0.88
// Based on NVVM 20.0.0
//

.version 9.0
.target sm_100
.address_size 64

	// .globl	_ZN3cub18CUB_300001_SM_10006detail11EmptyKernelIvEEvv
.global .align 1 .b8 _ZN30_INTERNAL_617074fc_4_k_cu_main4cuda3std3__45__cpo5beginE[1];
.global .align 1 .b8 _ZN30_INTERNAL_617074fc_4_k_cu_main4cuda3std3__45__cpo3endE[1];
.global .align 1 .b8 _ZN30_INTERNAL_617074fc_4_k_cu_main4cuda3std3__45__cpo6cbeginE[1];
.global .align 1 .b8 _ZN30_INTERNAL_617074fc_4_k_cu_main4cuda3std3__45__cpo4cendE[1];
.global .align 1 .b8 _ZN30_INTERNAL_617074fc_4_k_cu_main4cuda3std3__45__cpo6rbeginE[1];
.global .align 1 .b8 _ZN30_INTERNAL_617074fc_4_k_cu_main4cuda3std3__45__cpo4rendE[1];
.global .align 1 .b8 _ZN30_INTERNAL_617074fc_4_k_cu_main4cuda3std3__45__cpo7crbeginE[1];
.global .align 1 .b8 _ZN30_INTERNAL_617074fc_4_k_cu_main4cuda3std3__45__cpo5crendE[1];
.global .align 1 .b8 _ZN30_INTERNAL_617074fc_4_k_cu_main4cuda3std3__432_GLOBAL__N__617074fc_4_k_cu_main6ignoreE[1];
.global .align 1 .b8 _ZN30_INTERNAL_617074fc_4_k_cu_main4cuda3std3__419piecewise_constructE[1];
.global .align 1 .b8 _ZN30_INTERNAL_617074fc_4_k_cu_main4cuda3std3__48in_placeE[1];
.global .align 1 .b8 _ZN30_INTERNAL_617074fc_4_k_cu_main4cuda3std3__420unreachable_sentinelE[1];
.global .align 1 .b8 _ZN30_INTERNAL_617074fc_4_k_cu_main4cuda3std3__47nulloptE[1];
.global .align 1 .b8 _ZN30_INTERNAL_617074fc_4_k_cu_main4cuda3std3__48unexpectE[1];
.global .align 1 .b8 _ZN30_INTERNAL_617074fc_4_k_cu_main4cuda3std6ranges3__45__cpo4swapE[1];
.global .align 1 .b8 _ZN30_INTERNAL_617074fc_4_k_cu_main4cuda3std6ranges3__45__cpo9iter_moveE[1];
.global .align 1 .b8 _ZN30_INTERNAL_617074fc_4_k_cu_main4cuda3std6ranges3__45__cpo5beginE[1];
.global .align 1 .b8 _ZN30_INTERNAL_617074fc_4_k_cu_main4cuda3std6ranges3__45__cpo3endE[1];
.global .align 1 .b8 _ZN30_INTERNAL_617074fc_4_k_cu_main4cuda3std6ranges3__45__cpo6cbeginE[1];
.global .align 1 .b8 _ZN30_INTERNAL_617074fc_4_k_cu_main4cuda3std6ranges3__45__cpo4cendE[1];
.global .align 1 .b8 _ZN30_INTERNAL_617074fc_4_k_cu_main4cuda3std6ranges3__45__cpo7advanceE[1];
.global .align 1 .b8 _ZN30_INTERNAL_617074fc_4_k_cu_main4cuda3std6ranges3__45__cpo9iter_swapE[1];
.global .align 1 .b8 _ZN30_INTERNAL_617074fc_4_k_cu_main4cuda3std6ranges3__45__cpo4nextE[1];
.global .align 1 .b8 _ZN30_INTERNAL_617074fc_4_k_cu_main4cuda3std6ranges3__45__cpo4prevE[1];
.global .align 1 .b8 _ZN30_INTERNAL_617074fc_4_k_cu_main4cuda3std6ranges3__45__cpo4dataE[1];
.global .align 1 .b8 _ZN30_INTERNAL_617074fc_4_k_cu_main4cuda3std6ranges3__45__cpo5cdataE[1];
.global .align 1 .b8 _ZN30_INTERNAL_617074fc_4_k_cu_main4cuda3std6ranges3__45__cpo4sizeE[1];
.global .align 1 .b8 _ZN30_INTERNAL_617074fc_4_k_cu_main4cuda3std6ranges3__45__cpo5ssizeE[1];
.global .align 1 .b8 _ZN30_INTERNAL_617074fc_4_k_cu_main4cuda3std6ranges3__45__cpo8distanceE[1];
.global .align 1 .b8 _ZN30_INTERNAL_617074fc_4_k_cu_main6thrust24THRUST_300001_SM_1000_NS8cuda_cub3parE[1];
.global .align 1 .b8 _ZN30_INTERNAL_617074fc_4_k_cu_main6thrust24THRUST_300001_SM_1000_NS8cuda_cub10par_nosyncE[1];
.global .align 1 .b8 _ZN30_INTERNAL_617074fc_4_k_cu_main6thrust24THRUST_300001_SM_1000_NS6system6detail10sequential3seqE[1];
.global .align 1 .b8 _ZN30_INTERNAL_617074fc_4_k_cu_main6thrust24THRUST_300001_SM_1000_NS6system3cpp3parE[1];
.global .align 1 .b8 _ZN30_INTERNAL_617074fc_4_k_cu_main6thrust24THRUST_300001_SM_1000_NS12placeholders2_1E[1];
.global .align 1 .b8 _ZN30_INTERNAL_617074fc_4_k_cu_main6thrust24THRUST_300001_SM_1000_NS12placeholders2_2E[1];
.global .align 1 .b8 _ZN30_INTERNAL_617074fc_4_k_cu_main6thrust24THRUST_300001_SM_1000_NS12placeholders2_3E[1];
.global .align 1 .b8 _ZN30_INTERNAL_617074fc_4_k_cu_main6thrust24THRUST_300001_SM_1000_NS12placeholders2_4E[1];
.global .align 1 .b8 _ZN30_INTERNAL_617074fc_4_k_cu_main6thrust24THRUST_300001_SM_1000_NS12placeholders2_5E[1];
.global .align 1 .b8 _ZN30_INTERNAL_617074fc_4_k_cu_main6thrust24THRUST_300001_SM_1000_NS12placeholders2_6E[1];
.global .align 1 .b8 _ZN30_INTERNAL_617074fc_4_k_cu_main6thrust24THRUST_300001_SM_1000_NS12placeholders2_7E[1];
.global .align 1 .b8 _ZN30_INTERNAL_617074fc_4_k_cu_main6thrust24THRUST_300001_SM_1000_NS12placeholders2_8E[1];
.global .align 1 .b8 _ZN30_INTERNAL_617074fc_4_k_cu_main6thrust24THRUST_300001_SM_1000_NS12placeholders2_9E[1];
.global .align 1 .b8 _ZN30_INTERNAL_617074fc_4_k_cu_main6thrust24THRUST_300001_SM_1000_NS12placeholders3_10E[1];
.global .align 1 .b8 _ZN30_INTERNAL_617074fc_4_k_cu_main6thrust24THRUST_300001_SM_1000_NS3seqE[1];
.global .align 1 .b8 _ZN30_INTERNAL_617074fc_4_k_cu_main6thrust24THRUST_300001_SM_1000_NS6deviceE[1];

.visible .entry _ZN3cub18CUB_300001_SM_10006detail11EmptyKernelIvEEvv()
{


	ret;

}
	// .globl	_ZN3cub18CUB_300001_SM_10006detail8for_each13static_kernelINS2_12policy_hub_t12policy_500_tEmN6thrust24THRUST_300001_SM_1000_NS8cuda_cub20__uninitialized_fill7functorINS7_10device_ptrIiEEiEEEEvT0_T1_
.visible .entry _ZN3cub18CUB_300001_SM_10006detail8for_each13static_kernelINS2_12policy_hub_t12policy_500_tEmN6thrust24THRUST_300001_SM_1000_NS8cuda_cub20__uninitialized_fill7functorINS7_10device_ptrIiEEiEEEEvT0_T1_(
	.param .u64 _ZN3cub18CUB_300001_SM_10006detail8for_each13static_kernelINS2_12policy_hub_t12policy_500_tEmN6thrust24THRUST_300001_SM_1000_NS8cuda_cub20__uninitialized_fill7functorINS7_10device_ptrIiEEiEEEEvT0_T1__param_0,
	.param .align 8 .b8 _ZN3cub18CUB_300001_SM_10006detail8for_each13static_kernelINS2_12policy_hub_t12policy_500_tEmN6thrust24THRUST_300001_SM_1000_NS8cuda_cub20__uninitialized_fill7functorINS7_10device_ptrIiEEiEEEEvT0_T1__param_1[16]
)
.maxntid 256
{
	.reg .pred 	%p<4>;
	.reg .b16 	%rs<5>;
	.reg .b32 	%r<12>;
	.reg .b64 	%rd<16>;

	ld.param.u32 	%r3, [_ZN3cub18CUB_300001_SM_10006detail8for_each13static_kernelINS2_12policy_hub_t12policy_500_tEmN6thrust24THRUST_300001_SM_1000_NS8cuda_cub20__uninitialized_fill7functorINS7_10device_ptrIiEEiEEEEvT0_T1__param_1+8];
	ld.param.u64 	%rd4, [_ZN3cub18CUB_300001_SM_10006detail8for_each13static_kernelINS2_12policy_hub_t12policy_500_tEmN6thrust24THRUST_300001_SM_1000_NS8cuda_cub20__uninitialized_fill7functorINS7_10device_ptrIiEEiEEEEvT0_T1__param_1];
	ld.param.u64 	%rd5, [_ZN3cub18CUB_300001_SM_10006detail8for_each13static_kernelINS2_12policy_hub_t12policy_500_tEmN6thrust24THRUST_300001_SM_1000_NS8cuda_cub20__uninitialized_fill7functorINS7_10device_ptrIiEEiEEEEvT0_T1__param_0];
	mov.u32 	%r9, %ctaid.x;
	mul.wide.u32 	%rd1, %r9, 512;
	sub.s64 	%rd2, %rd5, %rd1;
	setp.lt.u64 	%p1, %rd2, 512;
	@%p1 bra 	$L__BB1_2;
	mov.u32 	%r11, %tid.x;
	cvta.to.global.u64 	%rd11, %rd4;
	cvt.u64.u32 	%rd12, %r11;
	add.s64 	%rd13, %rd1, %rd12;
	shl.b64 	%rd14, %rd13, 2;
	add.s64 	%rd15, %rd11, %rd14;
	st.global.u32 	[%rd15], %r3;
	st.global.u32 	[%rd15+1024], %r3;
	bra.uni 	$L__BB1_6;
$L__BB1_2:
	cvta.to.global.u64 	%rd6, %rd4;
	mov.u32 	%r2, %tid.x;
	cvt.u64.u32 	%rd7, %r2;
	setp.le.u64 	%p2, %rd2, %rd7;
	add.s64 	%rd8, %rd1, %rd7;
	shl.b64 	%rd9, %rd8, 2;
	add.s64 	%rd3, %rd6, %rd9;
	@%p2 bra 	$L__BB1_4;
	st.global.u32 	[%rd3], %r3;
$L__BB1_4:
	add.s32 	%r10, %r2, 256;
	cvt.u64.u32 	%rd10, %r10;
	setp.le.u64 	%p3, %rd2, %rd10;
	@%p3 bra 	$L__BB1_6;
	st.global.u32 	[%rd3+1024], %r3;
$L__BB1_6:
	ret;

}
	// .globl	_ZN3cub18CUB_300001_SM_10006detail8for_each13static_kernelINS2_12policy_hub_t12policy_500_tElN6thrust24THRUST_300001_SM_1000_NS8cuda_cub6__fill7functorINS7_6detail15normal_iteratorINS7_10device_ptrIiEEEEiEEEEvT0_T1_
.visible .entry _ZN3cub18CUB_300001_SM_10006detail8for_each13static_kernelINS2_12policy_hub_t12policy_500_tElN6thrust24THRUST_300001_SM_1000_NS8cuda_cub6__fill7functorINS7_6detail15normal_iteratorINS7_10device_ptrIiEEEEiEEEEvT0_T1_(
	.param .u64 _ZN3cub18CUB_300001_SM_10006detail8for_each13static_kernelINS2_12policy_hub_t12policy_500_tElN6thrust24THRUST_300001_SM_1000_NS8cuda_cub6__fill7functorINS7_6detail15normal_iteratorINS7_10device_ptrIiEEEEiEEEEvT0_T1__param_0,
	.param .align 8 .b8 _ZN3cub18CUB_300001_SM_10006detail8for_each13static_kernelINS2_12policy_hub_t12policy_500_tElN6thrust24THRUST_300001_SM_1000_NS8cuda_cub6__fill7functorINS7_6detail15normal_iteratorINS7_10device_ptrIiEEEEiEEEEvT0_T1__param_1[16]
)
.maxntid 256
{
	.reg .pred 	%p<4>;
	.reg .b16 	%rs<5>;
	.reg .b32 	%r<12>;
	.reg .b64 	%rd<17>;

	ld.param.u32 	%r3, [_ZN3cub18CUB_300001_SM_10006detail8for_each13static_kernelINS2_12policy_hub_t12policy_500_tElN6thrust24THRUST_300001_SM_1000_NS8cuda_cub6__fill7functorINS7_6detail15normal_iteratorINS7_10device_ptrIiEEEEiEEEEvT0_T1__param_1+8];
	ld.param.u64 	%rd5, [_ZN3cub18CUB_300001_SM_10006detail8for_each13static_kernelINS2_12policy_hub_t12policy_500_tElN6thrust24THRUST_300001_SM_1000_NS8cuda_cub6__fill7functorINS7_6detail15normal_iteratorINS7_10device_ptrIiEEEEiEEEEvT0_T1__param_1];
	ld.param.u64 	%rd6, [_ZN3cub18CUB_300001_SM_10006detail8for_each13static_kernelINS2_12policy_hub_t12policy_500_tElN6thrust24THRUST_300001_SM_1000_NS8cuda_cub6__fill7functorINS7_6detail15normal_iteratorINS7_10device_ptrIiEEEEiEEEEvT0_T1__param_0];
	mov.u32 	%r9, %ctaid.x;
	mul.wide.u32 	%rd1, %r9, 512;
	sub.s64 	%rd2, %rd6, %rd1;
	setp.lt.s64 	%p1, %rd2, 512;
	@%p1 bra 	$L__BB2_2;
	mov.u32 	%r11, %tid.x;
	cvta.to.global.u64 	%rd12, %rd5;
	cvt.u64.u32 	%rd13, %r11;
	add.s64 	%rd14, %rd1, %rd13;
	shl.b64 	%rd15, %rd14, 2;
	add.s64 	%rd16, %rd12, %rd15;
	st.global.u32 	[%rd16], %r3;
	st.global.u32 	[%rd16+1024], %r3;
	bra.uni 	$L__BB2_6;
$L__BB2_2:
	cvta.to.global.u64 	%rd7, %rd5;
	mov.u32 	%r2, %tid.x;
	cvt.s64.s32 	%rd3, %rd2;
	cvt.u64.u32 	%rd8, %r2;
	setp.le.s64 	%p2, %rd3, %rd8;
	add.s64 	%rd9, %rd1, %rd8;
	shl.b64 	%rd10, %rd9, 2;
	add.s64 	%rd4, %rd7, %rd10;
	@%p2 bra 	$L__BB2_4;
	st.global.u32 	[%rd4], %r3;
$L__BB2_4:
	add.s32 	%r10, %r2, 256;
	cvt.u64.u32 	%rd11, %r10;
	setp.le.s64 	%p3, %rd3, %rd11;
	@%p3 bra 	$L__BB2_6;
	st.global.u32 	[%rd4+1024], %r3;
$L__BB2_6:
	ret;

}
	// .globl	_ZN3cub18CUB_300001_SM_10006detail9transform16transform_kernelINS2_10policy_hubILb1EN4cuda3std3__45tupleIJN6thrust24THRUST_300001_SM_1000_NS6detail15normal_iteratorINSA_10device_ptrIcEEEESF_EEEE10policy1000Ei7calculoNSC_INSD_IiEEEEJPcSM_EEEvT0_iT1_T2_DpNS2_10kernel_argIT3_EE
.visible .entry _ZN3cub18CUB_300001_SM_10006detail9transform16transform_kernelINS2_10policy_hubILb1EN4cuda3std3__45tupleIJN6thrust24THRUST_300001_SM_1000_NS6detail15normal_iteratorINSA_10device_ptrIcEEEESF_EEEE10policy1000Ei7calculoNSC_INSD_IiEEEEJPcSM_EEEvT0_iT1_T2_DpNS2_10kernel_argIT3_EE(
	.param .u32 _ZN3cub18CUB_300001_SM_10006detail9transform16transform_kernelINS2_10policy_hubILb1EN4cuda3std3__45tupleIJN6thrust24THRUST_300001_SM_1000_NS6detail15normal_iteratorINSA_10device_ptrIcEEEESF_EEEE10policy1000Ei7calculoNSC_INSD_IiEEEEJPcSM_EEEvT0_iT1_T2_DpNS2_10kernel_argIT3_EE_param_0,
	.param .u32 _ZN3cub18CUB_300001_SM_10006detail9transform16transform_kernelINS2_10policy_hubILb1EN4cuda3std3__45tupleIJN6thrust24THRUST_300001_SM_1000_NS6detail15normal_iteratorINSA_10device_ptrIcEEEESF_EEEE10policy1000Ei7calculoNSC_INSD_IiEEEEJPcSM_EEEvT0_iT1_T2_DpNS2_10kernel_argIT3_EE_param_1,
	.param .align 8 .b8 _ZN3cub18CUB_300001_SM_10006detail9transform16transform_kernelINS2_10policy_hubILb1EN4cuda3std3__45tupleIJN6thrust24THRUST_300001_SM_1000_NS6detail15normal_iteratorINSA_10device_ptrIcEEEESF_EEEE10policy1000Ei7calculoNSC_INSD_IiEEEEJPcSM_EEEvT0_iT1_T2_DpNS2_10kernel_argIT3_EE_param_2[16],
	.param .align 8 .b8 _ZN3cub18CUB_300001_SM_10006detail9transform16transform_kernelINS2_10policy_hubILb1EN4cuda3std3__45tupleIJN6thrust24THRUST_300001_SM_1000_NS6detail15normal_iteratorINSA_10device_ptrIcEEEESF_EEEE10policy1000Ei7calculoNSC_INSD_IiEEEEJPcSM_EEEvT0_iT1_T2_DpNS2_10kernel_argIT3_EE_param_3[8],
	.param .align 8 .b8 _ZN3cub18CUB_300001_SM_10006detail9transform16transform_kernelINS2_10policy_hubILb1EN4cuda3std3__45tupleIJN6thrust24THRUST_300001_SM_1000_NS6detail15normal_iteratorINSA_10device_ptrIcEEEESF_EEEE10policy1000Ei7calculoNSC_INSD_IiEEEEJPcSM_EEEvT0_iT1_T2_DpNS2_10kernel_argIT3_EE_param_4[16],
	.param .align 8 .b8 _ZN3cub18CUB_300001_SM_10006detail9transform16transform_kernelINS2_10policy_hubILb1EN4cuda3std3__45tupleIJN6thrust24THRUST_300001_SM_1000_NS6detail15normal_iteratorINSA_10device_ptrIcEEEESF_EEEE10policy1000Ei7calculoNSC_INSD_IiEEEEJPcSM_EEEvT0_iT1_T2_DpNS2_10kernel_argIT3_EE_param_5[16]
)
.maxntid 128
{
	.reg .pred 	%p<68>;
	.reg .b16 	%rs<61>;
	.reg .b32 	%r<110>;
	.reg .b64 	%rd<229>;

	ld.param.u32 	%r43, [_ZN3cub18CUB_300001_SM_10006detail9transform16transform_kernelINS2_10policy_hubILb1EN4cuda3std3__45tupleIJN6thrust24THRUST_300001_SM_1000_NS6detail15normal_iteratorINSA_10device_ptrIcEEEESF_EEEE10policy1000Ei7calculoNSC_INSD_IiEEEEJPcSM_EEEvT0_iT1_T2_DpNS2_10kernel_argIT3_EE_param_0];
	ld.param.u64 	%rd27, [_ZN3cub18CUB_300001_SM_10006detail9transform16transform_kernelINS2_10policy_hubILb1EN4cuda3std3__45tupleIJN6thrust24THRUST_300001_SM_1000_NS6detail15normal_iteratorINSA_10device_ptrIcEEEESF_EEEE10policy1000Ei7calculoNSC_INSD_IiEEEEJPcSM_EEEvT0_iT1_T2_DpNS2_10kernel_argIT3_EE_param_5];
	ld.param.u64 	%rd28, [_ZN3cub18CUB_300001_SM_10006detail9transform16transform_kernelINS2_10policy_hubILb1EN4cuda3std3__45tupleIJN6thrust24THRUST_300001_SM_1000_NS6detail15normal_iteratorINSA_10device_ptrIcEEEESF_EEEE10policy1000Ei7calculoNSC_INSD_IiEEEEJPcSM_EEEvT0_iT1_T2_DpNS2_10kernel_argIT3_EE_param_4];
	ld.param.u64 	%rd29, [_ZN3cub18CUB_300001_SM_10006detail9transform16transform_kernelINS2_10policy_hubILb1EN4cuda3std3__45tupleIJN6thrust24THRUST_300001_SM_1000_NS6detail15normal_iteratorINSA_10device_ptrIcEEEESF_EEEE10policy1000Ei7calculoNSC_INSD_IiEEEEJPcSM_EEEvT0_iT1_T2_DpNS2_10kernel_argIT3_EE_param_3];
	ld.param.u64 	%rd30, [_ZN3cub18CUB_300001_SM_10006detail9transform16transform_kernelINS2_10policy_hubILb1EN4cuda3std3__45tupleIJN6thrust24THRUST_300001_SM_1000_NS6detail15normal_iteratorINSA_10device_ptrIcEEEESF_EEEE10policy1000Ei7calculoNSC_INSD_IiEEEEJPcSM_EEEvT0_iT1_T2_DpNS2_10kernel_argIT3_EE_param_2+8];
	ld.param.u64 	%rd31, [_ZN3cub18CUB_300001_SM_10006detail9transform16transform_kernelINS2_10policy_hubILb1EN4cuda3std3__45tupleIJN6thrust24THRUST_300001_SM_1000_NS6detail15normal_iteratorINSA_10device_ptrIcEEEESF_EEEE10policy1000Ei7calculoNSC_INSD_IiEEEEJPcSM_EEEvT0_iT1_T2_DpNS2_10kernel_argIT3_EE_param_2];
	ld.param.u32 	%r42, [_ZN3cub18CUB_300001_SM_10006detail9transform16transform_kernelINS2_10policy_hubILb1EN4cuda3std3__45tupleIJN6thrust24THRUST_300001_SM_1000_NS6detail15normal_iteratorINSA_10device_ptrIcEEEESF_EEEE10policy1000Ei7calculoNSC_INSD_IiEEEEJPcSM_EEEvT0_iT1_T2_DpNS2_10kernel_argIT3_EE_param_1];
	cvta.to.global.u64 	%rd1, %rd31;
	cvta.to.global.u64 	%rd2, %rd30;
	cvta.to.global.u64 	%rd3, %rd29;
	cvta.to.global.u64 	%rd4, %rd28;
	cvta.to.global.u64 	%rd5, %rd27;
	shl.b32 	%r1, %r42, 7;
	mov.u32 	%r44, %ctaid.x;
	mul.lo.s32 	%r45, %r1, %r44;
	sub.s32 	%r2, %r43, %r45;
	min.s32 	%r3, %r1, %r2;
	cvt.s64.s32 	%rd6, %r45;
	mov.u32 	%r4, %tid.x;
	shl.b32 	%r100, %r4, 7;
	setp.ge.s32 	%p1, %r100, %r3;
	@%p1 bra 	$L__BB3_5;
	mul.wide.u32 	%rd7, %r4, 128;
	add.s64 	%rd32, %rd4, %rd7;
	add.s64 	%rd225, %rd32, %rd6;
	mov.u32 	%r99, %r100;
$L__BB3_2:
	.pragma "nounroll";
	// begin inline asm
	prefetch.global.L2 [%rd225];
	// end inline asm
	add.s32 	%r99, %r99, 16384;
	add.s64 	%rd225, %rd225, 16384;
	setp.lt.s32 	%p2, %r99, %r3;
	@%p2 bra 	$L__BB3_2;
	add.s64 	%rd34, %rd5, %rd7;
	add.s64 	%rd226, %rd34, %rd6;
$L__BB3_4:
	.pragma "nounroll";
	// begin inline asm
	prefetch.global.L2 [%rd226];
	// end inline asm
	add.s32 	%r100, %r100, 16384;
	add.s64 	%rd226, %rd226, 16384;
	setp.lt.s32 	%p3, %r100, %r3;
	@%p3 bra 	$L__BB3_4;
$L__BB3_5:
	add.s64 	%rd14, %rd4, %rd6;
	add.s64 	%rd15, %rd5, %rd6;
	shl.b64 	%rd36, %rd6, 2;
	add.s64 	%rd16, %rd3, %rd36;
	setp.gt.s32 	%p4, %r1, %r2;
	@%p4 bra 	$L__BB3_18;
	setp.lt.s32 	%p5, %r42, 1;
	@%p5 bra 	$L__BB3_59;
	and.b32  	%r10, %r42, 7;
	setp.lt.u32 	%p6, %r42, 8;
	mov.b32 	%r108, 0;
	@%p6 bra 	$L__BB3_10;
	and.b32  	%r47, %r42, 2147483640;
	neg.s32 	%r102, %r47;
	cvt.u64.u32 	%rd227, %r4;
	mul.wide.u32 	%rd38, %r4, 4;
	add.s64 	%rd39, %rd36, %rd3;
	add.s64 	%rd228, %rd39, %rd38;
	add.s32 	%r101, %r4, 128;
	add.s64 	%rd19, %rd39, 1536;
$L__BB3_9:
	.pragma "nounroll";
	and.b32  	%r108, %r42, 2147483640;
	cvt.s64.s32 	%rd40, %r101;
	add.s64 	%rd41, %rd40, 384;
	mul.wide.s32 	%rd42, %r101, 4;
	add.s64 	%rd43, %rd19, %rd42;
	add.s64 	%rd44, %rd14, %rd227;
	ld.global.s8 	%rd45, [%rd44];
	add.s64 	%rd46, %rd15, %rd227;
	ld.global.s8 	%rd47, [%rd46];
	add.s64 	%rd48, %rd1, %rd45;
	ld.global.u8 	%rs1, [%rd48];
	add.s64 	%rd49, %rd2, %rd47;
	ld.global.u8 	%rs2, [%rd49];
	setp.eq.s16 	%p7, %rs1, %rs2;
	selp.b32 	%r48, 2, -1, %p7;
	st.global.u32 	[%rd228], %r48;
	add.s64 	%rd50, %rd14, %rd41;
	ld.global.s8 	%rd51, [%rd50+-384];
	add.s64 	%rd52, %rd15, %rd41;
	ld.global.s8 	%rd53, [%rd52+-384];
	add.s64 	%rd54, %rd1, %rd51;
	ld.global.u8 	%rs3, [%rd54];
	add.s64 	%rd55, %rd2, %rd53;
	ld.global.u8 	%rs4, [%rd55];
	setp.eq.s16 	%p8, %rs3, %rs4;
	selp.b32 	%r49, 2, -1, %p8;
	st.global.u32 	[%rd43+-1536], %r49;
	ld.global.s8 	%rd56, [%rd50+-256];
	ld.global.s8 	%rd57, [%rd52+-256];
	add.s64 	%rd58, %rd1, %rd56;
	ld.global.u8 	%rs5, [%rd58];
	add.s64 	%rd59, %rd2, %rd57;
	ld.global.u8 	%rs6, [%rd59];
	setp.eq.s16 	%p9, %rs5, %rs6;
	selp.b32 	%r50, 2, -1, %p9;
	st.global.u32 	[%rd43+-1024], %r50;
	ld.global.s8 	%rd60, [%rd50+-128];
	ld.global.s8 	%rd61, [%rd52+-128];
	add.s64 	%rd62, %rd1, %rd60;
	ld.global.u8 	%rs7, [%rd62];
	add.s64 	%rd63, %rd2, %rd61;
	ld.global.u8 	%rs8, [%rd63];
	setp.eq.s16 	%p10, %rs7, %rs8;
	selp.b32 	%r51, 2, -1, %p10;
	st.global.u32 	[%rd43+-512], %r51;
	ld.global.s8 	%rd64, [%rd50];
	ld.global.s8 	%rd65, [%rd52];
	add.s64 	%rd66, %rd1, %rd64;
	ld.global.u8 	%rs9, [%rd66];
	add.s64 	%rd67, %rd2, %rd65;
	ld.global.u8 	%rs10, [%rd67];
	setp.eq.s16 	%p11, %rs9, %rs10;
	selp.b32 	%r52, 2, -1, %p11;
	st.global.u32 	[%rd43], %r52;
	ld.global.s8 	%rd68, [%rd50+128];
	ld.global.s8 	%rd69, [%rd52+128];
	add.s64 	%rd70, %rd1, %rd68;
	ld.global.u8 	%rs11, [%rd70];
	add.s64 	%rd71, %rd2, %rd69;
	ld.global.u8 	%rs12, [%rd71];
	setp.eq.s16 	%p12, %rs11, %rs12;
	selp.b32 	%r53, 2, -1, %p12;
	st.global.u32 	[%rd43+512], %r53;
	ld.global.s8 	%rd72, [%rd50+256];
	ld.global.s8 	%rd73, [%rd52+256];
	add.s64 	%rd74, %rd1, %rd72;
	ld.global.u8 	%rs13, [%rd74];
	add.s64 	%rd75, %rd2, %rd73;
	ld.global.u8 	%rs14, [%rd75];
	setp.eq.s16 	%p13, %rs13, %rs14;
	selp.b32 	%r54, 2, -1, %p13;
	st.global.u32 	[%rd43+1024], %r54;
	ld.global.s8 	%rd76, [%rd50+384];
	ld.global.s8 	%rd77, [%rd52+384];
	add.s64 	%rd78, %rd1, %rd76;
	ld.global.u8 	%rs15, [%rd78];
	add.s64 	%rd79, %rd2, %rd77;
	ld.global.u8 	%rs16, [%rd79];
	setp.eq.s16 	%p14, %rs15, %rs16;
	selp.b32 	%r55, 2, -1, %p14;
	st.global.u32 	[%rd43+1536], %r55;
	add.s32 	%r102, %r102, 8;
	add.s64 	%rd228, %rd228, 4096;
	add.s64 	%rd227, %rd227, 1024;
	add.s32 	%r101, %r101, 1024;
	setp.eq.s32 	%p15, %r102, 0;
	@%p15 bra 	$L__BB3_10;
	bra.uni 	$L__BB3_9;
$L__BB3_10:
	setp.eq.s32 	%p16, %r10, 0;
	@%p16 bra 	$L__BB3_59;
	and.b32  	%r37, %r42, 3;
	setp.lt.u32 	%p17, %r10, 4;
	@%p17 bra 	$L__BB3_13;
	shl.b32 	%r56, %r108, 7;
	add.s32 	%r57, %r56, %r4;
	cvt.s64.s32 	%rd80, %r57;
	add.s64 	%rd81, %rd14, %rd80;
	ld.global.s8 	%rd82, [%rd81];
	add.s64 	%rd83, %rd15, %rd80;
	ld.global.s8 	%rd84, [%rd83];
	add.s64 	%rd85, %rd1, %rd82;
	ld.global.u8 	%rs17, [%rd85];
	add.s64 	%rd86, %rd2, %rd84;
	ld.global.u8 	%rs18, [%rd86];
	setp.eq.s16 	%p18, %rs17, %rs18;
	selp.b32 	%r58, 2, -1, %p18;
	mul.wide.s32 	%rd87, %r57, 4;
	add.s64 	%rd88, %rd16, %rd87;
	st.global.u32 	[%rd88], %r58;
	ld.global.s8 	%rd89, [%rd81+128];
	ld.global.s8 	%rd90, [%rd83+128];
	add.s64 	%rd91, %rd1, %rd89;
	ld.global.u8 	%rs19, [%rd91];
	add.s64 	%rd92, %rd2, %rd90;
	ld.global.u8 	%rs20, [%rd92];
	setp.eq.s16 	%p19, %rs19, %rs20;
	selp.b32 	%r59, 2, -1, %p19;
	st.global.u32 	[%rd88+512], %r59;
	ld.global.s8 	%rd93, [%rd81+256];
	ld.global.s8 	%rd94, [%rd83+256];
	add.s64 	%rd95, %rd1, %rd93;
	ld.global.u8 	%rs21, [%rd95];
	add.s64 	%rd96, %rd2, %rd94;
	ld.global.u8 	%rs22, [%rd96];
	setp.eq.s16 	%p20, %rs21, %rs22;
	selp.b32 	%r60, 2, -1, %p20;
	st.global.u32 	[%rd88+1024], %r60;
	ld.global.s8 	%rd97, [%rd81+384];
	ld.global.s8 	%rd98, [%rd83+384];
	add.s64 	%rd99, %rd1, %rd97;
	ld.global.u8 	%rs23, [%rd99];
	add.s64 	%rd100, %rd2, %rd98;
	ld.global.u8 	%rs24, [%rd100];
	setp.eq.s16 	%p21, %rs23, %rs24;
	selp.b32 	%r61, 2, -1, %p21;
	st.global.u32 	[%rd88+1536], %r61;
	add.s32 	%r108, %r108, 4;
$L__BB3_13:
	setp.eq.s32 	%p22, %r37, 0;
	@%p22 bra 	$L__BB3_59;
	setp.eq.s32 	%p23, %r37, 1;
	@%p23 bra 	$L__BB3_16;
	shl.b32 	%r62, %r108, 7;
	add.s32 	%r63, %r62, %r4;
	cvt.s64.s32 	%rd101, %r63;
	add.s64 	%rd102, %rd14, %rd101;
	ld.global.s8 	%rd103, [%rd102];
	add.s64 	%rd104, %rd15, %rd101;
	ld.global.s8 	%rd105, [%rd104];
	add.s64 	%rd106, %rd1, %rd103;
	ld.global.u8 	%rs25, [%rd106];
	add.s64 	%rd107, %rd2, %rd105;
	ld.global.u8 	%rs26, [%rd107];
	setp.eq.s16 	%p24, %rs25, %rs26;
	selp.b32 	%r64, 2, -1, %p24;
	mul.wide.s32 	%rd108, %r63, 4;
	add.s64 	%rd109, %rd16, %rd108;
	st.global.u32 	[%rd109], %r64;
	ld.global.s8 	%rd110, [%rd102+128];
	ld.global.s8 	%rd111, [%rd104+128];
	add.s64 	%rd112, %rd1, %rd110;
	ld.global.u8 	%rs27, [%rd112];
	add.s64 	%rd113, %rd2, %rd111;
	ld.global.u8 	%rs28, [%rd113];
	setp.eq.s16 	%p25, %rs27, %rs28;
	selp.b32 	%r65, 2, -1, %p25;
	st.global.u32 	[%rd109+512], %r65;
	add.s32 	%r108, %r108, 2;
$L__BB3_16:
	and.b32  	%r66, %r42, 1;
	setp.eq.b32 	%p26, %r66, 1;
	not.pred 	%p27, %p26;
	@%p27 bra 	$L__BB3_59;
	shl.b32 	%r67, %r108, 7;
	add.s32 	%r68, %r67, %r4;
	cvt.s64.s32 	%rd114, %r68;
	add.s64 	%rd115, %rd14, %rd114;
	ld.global.s8 	%rd116, [%rd115];
	add.s64 	%rd117, %rd15, %rd114;
	ld.global.s8 	%rd118, [%rd117];
	add.s64 	%rd119, %rd1, %rd116;
	ld.global.u8 	%rs29, [%rd119];
	add.s64 	%rd120, %rd2, %rd118;
	ld.global.u8 	%rs30, [%rd120];
	setp.eq.s16 	%p28, %rs29, %rs30;
	selp.b32 	%r69, 2, -1, %p28;
	mul.wide.s32 	%rd121, %r68, 4;
	add.s64 	%rd122, %rd16, %rd121;
	st.global.u32 	[%rd122], %r69;
	bra.uni 	$L__BB3_59;
$L__BB3_18:
	setp.lt.s32 	%p29, %r42, 1;
	@%p29 bra 	$L__BB3_59;
	and.b32  	%r13, %r42, 7;
	setp.lt.u32 	%p30, %r42, 8;
	mov.b32 	%r104, 0;
	@%p30 bra 	$L__BB3_38;
	and.b32  	%r104, %r42, 2147483640;
	mov.b32 	%r103, 0;
$L__BB3_21:
	.pragma "nounroll";
	shl.b32 	%r72, %r103, 7;
	add.s32 	%r21, %r72, %r4;
	setp.ge.s32 	%p31, %r21, %r3;
	@%p31 bra 	$L__BB3_23;
	cvt.u64.u32 	%rd123, %r21;
	add.s64 	%rd124, %rd14, %rd123;
	ld.global.s8 	%rd125, [%rd124];
	add.s64 	%rd126, %rd15, %rd123;
	ld.global.s8 	%rd127, [%rd126];
	add.s64 	%rd128, %rd1, %rd125;
	ld.global.u8 	%rs31, [%rd128];
	add.s64 	%rd129, %rd2, %rd127;
	ld.global.u8 	%rs32, [%rd129];
	setp.eq.s16 	%p32, %rs31, %rs32;
	selp.b32 	%r73, 2, -1, %p32;
	mul.wide.u32 	%rd130, %r21, 4;
	add.s64 	%rd131, %rd16, %rd130;
	st.global.u32 	[%rd131], %r73;
$L__BB3_23:
	add.s32 	%r74, %r21, 128;
	setp.ge.s32 	%p33, %r74, %r3;
	cvt.s64.s32 	%rd132, %r74;
	add.s64 	%rd24, %rd14, %rd132;
	add.s64 	%rd25, %rd15, %rd132;
	mul.wide.s32 	%rd133, %r74, 4;
	add.s64 	%rd26, %rd16, %rd133;
	@%p33 bra 	$L__BB3_25;
	ld.global.s8 	%rd134, [%rd24];
	ld.global.s8 	%rd135, [%rd25];
	add.s64 	%rd136, %rd1, %rd134;
	ld.global.u8 	%rs33, [%rd136];
	add.s64 	%rd137, %rd2, %rd135;
	ld.global.u8 	%rs34, [%rd137];
	setp.eq.s16 	%p34, %rs33, %rs34;
	selp.b32 	%r75, 2, -1, %p34;
	st.global.u32 	[%rd26], %r75;
$L__BB3_25:
	add.s32 	%r76, %r21, 256;
	setp.ge.s32 	%p35, %r76, %r3;
	@%p35 bra 	$L__BB3_27;
	ld.global.s8 	%rd138, [%rd24+128];
	ld.global.s8 	%rd139, [%rd25+128];
	add.s64 	%rd140, %rd1, %rd138;
	ld.global.u8 	%rs35, [%rd140];
	add.s64 	%rd141, %rd2, %rd139;
	ld.global.u8 	%rs36, [%rd141];
	setp.eq.s16 	%p36, %rs35, %rs36;
	selp.b32 	%r77, 2, -1, %p36;
	st.global.u32 	[%rd26+512], %r77;
$L__BB3_27:
	add.s32 	%r78, %r21, 384;
	setp.ge.s32 	%p37, %r78, %r3;
	@%p37 bra 	$L__BB3_29;
	ld.global.s8 	%rd142, [%rd24+256];
	ld.global.s8 	%rd143, [%rd25+256];
	add.s64 	%rd144, %rd1, %rd142;
	ld.global.u8 	%rs37, [%rd144];
	add.s64 	%rd145, %rd2, %rd143;
	ld.global.u8 	%rs38, [%rd145];
	setp.eq.s16 	%p38, %rs37, %rs38;
	selp.b32 	%r79, 2, -1, %p38;
	st.global.u32 	[%rd26+1024], %r79;
$L__BB3_29:
	add.s32 	%r80, %r21, 512;
	setp.ge.s32 	%p39, %r80, %r3;
	@%p39 bra 	$L__BB3_31;
	ld.global.s8 	%rd146, [%rd24+384];
	ld.global.s8 	%rd147, [%rd25+384];
	add.s64 	%rd148, %rd1, %rd146;
	ld.global.u8 	%rs39, [%rd148];
	add.s64 	%rd149, %rd2, %rd147;
	ld.global.u8 	%rs40, [%rd149];
	setp.eq.s16 	%p40, %rs39, %rs40;
	selp.b32 	%r81, 2, -1, %p40;
	st.global.u32 	[%rd26+1536], %r81;
$L__BB3_31:
	add.s32 	%r82, %r21, 640;
	setp.ge.s32 	%p41, %r82, %r3;
	@%p41 bra 	$L__BB3_33;
	ld.global.s8 	%rd150, [%rd24+512];
	ld.global.s8 	%rd151, [%rd25+512];
	add.s64 	%rd152, %rd1, %rd150;
	ld.global.u8 	%rs41, [%rd152];
	add.s64 	%rd153, %rd2, %rd151;
	ld.global.u8 	%rs42, [%rd153];
	setp.eq.s16 	%p42, %rs41, %rs42;
	selp.b32 	%r83, 2, -1, %p42;
	st.global.u32 	[%rd26+2048], %r83;
$L__BB3_33:
	add.s32 	%r84, %r21, 768;
	setp.ge.s32 	%p43, %r84, %r3;
	@%p43 bra 	$L__BB3_35;
	ld.global.s8 	%rd154, [%rd24+640];
	ld.global.s8 	%rd155, [%rd25+640];
	add.s64 	%rd156, %rd1, %rd154;
	ld.global.u8 	%rs43, [%rd156];
	add.s64 	%rd157, %rd2, %rd155;
	ld.global.u8 	%rs44, [%rd157];
	setp.eq.s16 	%p44, %rs43, %rs44;
	selp.b32 	%r85, 2, -1, %p44;
	st.global.u32 	[%rd26+2560], %r85;
$L__BB3_35:
	add.s32 	%r86, %r21, 896;
	setp.ge.s32 	%p45, %r86, %r3;
	@%p45 bra 	$L__BB3_37;
	ld.global.s8 	%rd158, [%rd24+768];
	ld.global.s8 	%rd159, [%rd25+768];
	add.s64 	%rd160, %rd1, %rd158;
	ld.global.u8 	%rs45, [%rd160];
	add.s64 	%rd161, %rd2, %rd159;
	ld.global.u8 	%rs46, [%rd161];
	setp.eq.s16 	%p46, %rs45, %rs46;
	selp.b32 	%r87, 2, -1, %p46;
	st.global.u32 	[%rd26+3072], %r87;
$L__BB3_37:
	add.s32 	%r103, %r103, 8;
	setp.ne.s32 	%p47, %r103, %r104;
	@%p47 bra 	$L__BB3_21;
$L__BB3_38:
	setp.eq.s32 	%p48, %r13, 0;
	@%p48 bra 	$L__BB3_59;
	and.b32  	%r24, %r42, 3;
	setp.lt.u32 	%p49, %r13, 4;
	@%p49 bra 	$L__BB3_49;
	shl.b32 	%r88, %r104, 7;
	add.s32 	%r25, %r88, %r4;
	setp.ge.s32 	%p50, %r25, %r3;
	@%p50 bra 	$L__BB3_42;
	cvt.s64.s32 	%rd162, %r25;
	add.s64 	%rd163, %rd14, %rd162;
	ld.global.s8 	%rd164, [%rd163];
	add.s64 	%rd165, %rd15, %rd162;
	ld.global.s8 	%rd166, [%rd165];
	add.s64 	%rd167, %rd1, %rd164;
	ld.global.u8 	%rs47, [%rd167];
	add.s64 	%rd168, %rd2, %rd166;
	ld.global.u8 	%rs48, [%rd168];
	setp.eq.s16 	%p51, %rs47, %rs48;
	selp.b32 	%r89, 2, -1, %p51;
	mul.wide.s32 	%rd169, %r25, 4;
	add.s64 	%rd170, %rd16, %rd169;
	st.global.u32 	[%rd170], %r89;
$L__BB3_42:
	add.s32 	%r26, %r25, 128;
	setp.ge.s32 	%p52, %r26, %r3;
	@%p52 bra 	$L__BB3_44;
	cvt.s64.s32 	%rd171, %r26;
	add.s64 	%rd172, %rd14, %rd171;
	ld.global.s8 	%rd173, [%rd172];
	add.s64 	%rd174, %rd15, %rd171;
	ld.global.s8 	%rd175, [%rd174];
	add.s64 	%rd176, %rd1, %rd173;
	ld.global.u8 	%rs49, [%rd176];
	add.s64 	%rd177, %rd2, %rd175;
	ld.global.u8 	%rs50, [%rd177];
	setp.eq.s16 	%p53, %rs49, %rs50;
	selp.b32 	%r90, 2, -1, %p53;
	mul.wide.s32 	%rd178, %r26, 4;
	add.s64 	%rd179, %rd16, %rd178;
	st.global.u32 	[%rd179], %r90;
$L__BB3_44:
	add.s32 	%r27, %r25, 256;
	setp.ge.s32 	%p54, %r27, %r3;
	@%p54 bra 	$L__BB3_46;
	cvt.s64.s32 	%rd180, %r27;
	add.s64 	%rd181, %rd14, %rd180;
	ld.global.s8 	%rd182, [%rd181];
	add.s64 	%rd183, %rd15, %rd180;
	ld.global.s8 	%rd184, [%rd183];
	add.s64 	%rd185, %rd1, %rd182;
	ld.global.u8 	%rs51, [%rd185];
	add.s64 	%rd186, %rd2, %rd184;
	ld.global.u8 	%rs52, [%rd186];
	setp.eq.s16 	%p55, %rs51, %rs52;
	selp.b32 	%r91, 2, -1, %p55;
	mul.wide.s32 	%rd187, %r27, 4;
	add.s64 	%rd188, %rd16, %rd187;
	st.global.u32 	[%rd188], %r91;
$L__BB3_46:
	add.s32 	%r28, %r25, 384;
	setp.ge.s32 	%p56, %r28, %r3;
	@%p56 bra 	$L__BB3_48;
	cvt.s64.s32 	%rd189, %r28;
	add.s64 	%rd190, %rd14, %rd189;
	ld.global.s8 	%rd191, [%rd190];
	add.s64 	%rd192, %rd15, %rd189;
	ld.global.s8 	%rd193, [%rd192];
	add.s64 	%rd194, %rd1, %rd191;
	ld.global.u8 	%rs53, [%rd194];
	add.s64 	%rd195, %rd2, %rd193;
	ld.global.u8 	%rs54, [%rd195];
	setp.eq.s16 	%p57, %rs53, %rs54;
	selp.b32 	%r92, 2, -1, %p57;
	mul.wide.s32 	%rd196, %r28, 4;
	add.s64 	%rd197, %rd16, %rd196;
	st.global.u32 	[%rd197], %r92;
$L__BB3_48:
	add.s32 	%r104, %r104, 4;
$L__BB3_49:
	setp.eq.s32 	%p58, %r24, 0;
	@%p58 bra 	$L__BB3_59;
	setp.eq.s32 	%p59, %r24, 1;
	@%p59 bra 	$L__BB3_56;
	shl.b32 	%r93, %r104, 7;
	add.s32 	%r31, %r93, %r4;
	setp.ge.s32 	%p60, %r31, %r3;
	@%p60 bra 	$L__BB3_53;
	cvt.s64.s32 	%rd198, %r31;
	add.s64 	%rd199, %rd14, %rd198;
	ld.global.s8 	%rd200, [%rd199];
	add.s64 	%rd201, %rd15, %rd198;
	ld.global.s8 	%rd202, [%rd201];
	add.s64 	%rd203, %rd1, %rd200;
	ld.global.u8 	%rs55, [%rd203];
	add.s64 	%rd204, %rd2, %rd202;
	ld.global.u8 	%rs56, [%rd204];
	setp.eq.s16 	%p61, %rs55, %rs56;
	selp.b32 	%r94, 2, -1, %p61;
	mul.wide.s32 	%rd205, %r31, 4;
	add.s64 	%rd206, %rd16, %rd205;
	st.global.u32 	[%rd206], %r94;
$L__BB3_53:
	add.s32 	%r32, %r31, 128;
	setp.ge.s32 	%p62, %r32, %r3;
	@%p62 bra 	$L__BB3_55;
	cvt.s64.s32 	%rd207, %r32;
	add.s64 	%rd208, %rd14, %rd207;
	ld.global.s8 	%rd209, [%rd208];
	add.s64 	%rd210, %rd15, %rd207;
	ld.global.s8 	%rd211, [%rd210];
	add.s64 	%rd212, %rd1, %rd209;
	ld.global.u8 	%rs57, [%rd212];
	add.s64 	%rd213, %rd2, %rd211;
	ld.global.u8 	%rs58, [%rd213];
	setp.eq.s16 	%p63, %rs57, %rs58;
	selp.b32 	%r95, 2, -1, %p63;
	mul.wide.s32 	%rd214, %r32, 4;
	add.s64 	%rd215, %rd16, %rd214;
	st.global.u32 	[%rd215], %r95;
$L__BB3_55:
	add.s32 	%r104, %r104, 2;
$L__BB3_56:
	and.b32  	%r96, %r42, 1;
	setp.eq.b32 	%p64, %r96, 1;
	not.pred 	%p65, %p64;
	@%p65 bra 	$L__BB3_59;
	shl.b32 	%r97, %r104, 7;
	add.s32 	%r35, %r97, %r4;
	setp.ge.s32 	%p66, %r35, %r3;
	@%p66 bra 	$L__BB3_59;
	cvt.s64.s32 	%rd216, %r35;
	add.s64 	%rd217, %rd14, %rd216;
	ld.global.s8 	%rd218, [%rd217];
	add.s64 	%rd219, %rd15, %rd216;
	ld.global.s8 	%rd220, [%rd219];
	add.s64 	%rd221, %rd1, %rd218;
	ld.global.u8 	%rs59, [%rd221];
	add.s64 	%rd222, %rd2, %rd220;
	ld.global.u8 	%rs60, [%rd222];
	setp.eq.s16 	%p67, %rs59, %rs60;
	selp.b32 	%r98, 2, -1, %p67;
	mul.wide.s32 	%rd223, %r35, 4;
	add.s64 	%rd224, %rd16, %rd223;
	st.global.u32 	[%rd224], %r98;
$L__BB3_59:
	ret;

}
	// .globl	_ZN3cub18CUB_300001_SM_10006detail9transform16transform_kernelINS2_10policy_hubILb1EN4cuda3std3__45tupleIJN6thrust24THRUST_300001_SM_1000_NS6detail15normal_iteratorINSA_10device_ptrIcEEEESF_EEEE10policy1000El7calculoNSC_INSD_IiEEEEJPcSM_EEEvT0_iT1_T2_DpNS2_10kernel_argIT3_EE
.visible .entry _ZN3cub18CUB_300001_SM_10006detail9transform16transform_kernelINS2_10policy_hubILb1EN4cuda3std3__45tupleIJN6thrust24THRUST_300001_SM_1000_NS6detail15normal_iteratorINSA_10device_ptrIcEEEESF_EEEE10policy1000El7calculoNSC_INSD_IiEEEEJPcSM_EEEvT0_iT1_T2_DpNS2_10kernel_argIT3_EE(
	.param .u64 _ZN3cub18CUB_300001_SM_10006detail9transform16transform_kernelINS2_10policy_hubILb1EN4cuda3std3__45tupleIJN6thrust24THRUST_300001_SM_1000_NS6detail15normal_iteratorINSA_10device_ptrIcEEEESF_EEEE10policy1000El7calculoNSC_INSD_IiEEEEJPcSM_EEEvT0_iT1_T2_DpNS2_10kernel_argIT3_EE_param_0,
	.param .u32 _ZN3cub18CUB_300001_SM_10006detail9transform16transform_kernelINS2_10policy_hubILb1EN4cuda3std3__45tupleIJN6thrust24THRUST_300001_SM_1000_NS6detail15normal_iteratorINSA_10device_ptrIcEEEESF_EEEE10policy1000El7calculoNSC_INSD_IiEEEEJPcSM_EEEvT0_iT1_T2_DpNS2_10kernel_argIT3_EE_param_1,
	.param .align 8 .b8 _ZN3cub18CUB_300001_SM_10006detail9transform16transform_kernelINS2_10policy_hubILb1EN4cuda3std3__45tupleIJN6thrust24THRUST_300001_SM_1000_NS6detail15normal_iteratorINSA_10device_ptrIcEEEESF_EEEE10policy1000El7calculoNSC_INSD_IiEEEEJPcSM_EEEvT0_iT1_T2_DpNS2_10kernel_argIT3_EE_param_2[16],
	.param .align 8 .b8 _ZN3cub18CUB_300001_SM_10006detail9transform16transform_kernelINS2_10policy_hubILb1EN4cuda3std3__45tupleIJN6thrust24THRUST_300001_SM_1000_NS6detail15normal_iteratorINSA_10device_ptrIcEEEESF_EEEE10policy1000El7calculoNSC_INSD_IiEEEEJPcSM_EEEvT0_iT1_T2_DpNS2_10kernel_argIT3_EE_param_3[8],
	.param .align 8 .b8 _ZN3cub18CUB_300001_SM_10006detail9transform16transform_kernelINS2_10policy_hubILb1EN4cuda3std3__45tupleIJN6thrust24THRUST_300001_SM_1000_NS6detail15normal_iteratorINSA_10device_ptrIcEEEESF_EEEE10policy1000El7calculoNSC_INSD_IiEEEEJPcSM_EEEvT0_iT1_T2_DpNS2_10kernel_argIT3_EE_param_4[16],
	.param .align 8 .b8 _ZN3cub18CUB_300001_SM_10006detail9transform16transform_kernelINS2_10policy_hubILb1EN4cuda3std3__45tupleIJN6thrust24THRUST_300001_SM_1000_NS6detail15normal_iteratorINSA_10device_ptrIcEEEESF_EEEE10policy1000El7calculoNSC_INSD_IiEEEEJPcSM_EEEvT0_iT1_T2_DpNS2_10kernel_argIT3_EE_param_5[16]
)
.maxntid 128
{
	.reg .pred 	%p<68>;
	.reg .b16 	%rs<61>;
	.reg .b32 	%r<107>;
	.reg .b64 	%rd<234>;

	ld.param.u64 	%rd27, [_ZN3cub18CUB_300001_SM_10006detail9transform16transform_kernelINS2_10policy_hubILb1EN4cuda3std3__45tupleIJN6thrust24THRUST_300001_SM_1000_NS6detail15normal_iteratorINSA_10device_ptrIcEEEESF_EEEE10policy1000El7calculoNSC_INSD_IiEEEEJPcSM_EEEvT0_iT1_T2_DpNS2_10kernel_argIT3_EE_param_0];
	ld.param.u64 	%rd28, [_ZN3cub18CUB_300001_SM_10006detail9transform16transform_kernelINS2_10policy_hubILb1EN4cuda3std3__45tupleIJN6thrust24THRUST_300001_SM_1000_NS6detail15normal_iteratorINSA_10device_ptrIcEEEESF_EEEE10policy1000El7calculoNSC_INSD_IiEEEEJPcSM_EEEvT0_iT1_T2_DpNS2_10kernel_argIT3_EE_param_5];
	ld.param.u64 	%rd29, [_ZN3cub18CUB_300001_SM_10006detail9transform16transform_kernelINS2_10policy_hubILb1EN4cuda3std3__45tupleIJN6thrust24THRUST_300001_SM_1000_NS6detail15normal_iteratorINSA_10device_ptrIcEEEESF_EEEE10policy1000El7calculoNSC_INSD_IiEEEEJPcSM_EEEvT0_iT1_T2_DpNS2_10kernel_argIT3_EE_param_4];
	ld.param.u64 	%rd30, [_ZN3cub18CUB_300001_SM_10006detail9transform16transform_kernelINS2_10policy_hubILb1EN4cuda3std3__45tupleIJN6thrust24THRUST_300001_SM_1000_NS6detail15normal_iteratorINSA_10device_ptrIcEEEESF_EEEE10policy1000El7calculoNSC_INSD_IiEEEEJPcSM_EEEvT0_iT1_T2_DpNS2_10kernel_argIT3_EE_param_3];
	ld.param.u64 	%rd31, [_ZN3cub18CUB_300001_SM_10006detail9transform16transform_kernelINS2_10policy_hubILb1EN4cuda3std3__45tupleIJN6thrust24THRUST_300001_SM_1000_NS6detail15normal_iteratorINSA_10device_ptrIcEEEESF_EEEE10policy1000El7calculoNSC_INSD_IiEEEEJPcSM_EEEvT0_iT1_T2_DpNS2_10kernel_argIT3_EE_param_2+8];
	ld.param.u64 	%rd32, [_ZN3cub18CUB_300001_SM_10006detail9transform16transform_kernelINS2_10policy_hubILb1EN4cuda3std3__45tupleIJN6thrust24THRUST_300001_SM_1000_NS6detail15normal_iteratorINSA_10device_ptrIcEEEESF_EEEE10policy1000El7calculoNSC_INSD_IiEEEEJPcSM_EEEvT0_iT1_T2_DpNS2_10kernel_argIT3_EE_param_2];
	ld.param.u32 	%r41, [_ZN3cub18CUB_300001_SM_10006detail9transform16transform_kernelINS2_10policy_hubILb1EN4cuda3std3__45tupleIJN6thrust24THRUST_300001_SM_1000_NS6detail15normal_iteratorINSA_10device_ptrIcEEEESF_EEEE10policy1000El7calculoNSC_INSD_IiEEEEJPcSM_EEEvT0_iT1_T2_DpNS2_10kernel_argIT3_EE_param_1];
	cvta.to.global.u64 	%rd1, %rd32;
	cvta.to.global.u64 	%rd2, %rd31;
	cvta.to.global.u64 	%rd3, %rd30;
	cvta.to.global.u64 	%rd4, %rd29;
	cvta.to.global.u64 	%rd5, %rd28;
	shl.b32 	%r1, %r41, 7;
	mov.u32 	%r42, %ctaid.x;
	cvt.u64.u32 	%rd33, %r42;
	cvt.s64.s32 	%rd34, %r1;
	mul.lo.s64 	%rd6, %rd34, %rd33;
	sub.s64 	%rd35, %rd27, %rd6;
	min.s64 	%rd36, %rd35, %rd34;
	cvt.u32.u64 	%r2, %rd36;
	mov.u32 	%r3, %tid.x;
	shl.b32 	%r97, %r3, 7;
	setp.ge.s32 	%p1, %r97, %r2;
	@%p1 bra 	$L__BB4_5;
	add.s64 	%rd37, %rd4, %rd6;
	mul.wide.u32 	%rd7, %r3, 128;
	add.s64 	%rd230, %rd37, %rd7;
	mov.u32 	%r96, %r97;
$L__BB4_2:
	.pragma "nounroll";
	// begin inline asm
	prefetch.global.L2 [%rd230];
	// end inline asm
	add.s32 	%r96, %r96, 16384;
	add.s64 	%rd230, %rd230, 16384;
	setp.lt.s32 	%p2, %r96, %r2;
	@%p2 bra 	$L__BB4_2;
	add.s64 	%rd39, %rd5, %rd6;
	add.s64 	%rd231, %rd39, %rd7;
$L__BB4_4:
	.pragma "nounroll";
	// begin inline asm
	prefetch.global.L2 [%rd231];
	// end inline asm
	add.s32 	%r97, %r97, 16384;
	add.s64 	%rd231, %rd231, 16384;
	setp.lt.s32 	%p3, %r97, %r2;
	@%p3 bra 	$L__BB4_4;
$L__BB4_5:
	add.s64 	%rd14, %rd4, %rd6;
	add.s64 	%rd15, %rd5, %rd6;
	shl.b64 	%rd41, %rd6, 2;
	add.s64 	%rd16, %rd3, %rd41;
	setp.eq.s32 	%p4, %r1, %r2;
	@%p4 bra 	$L__BB4_47;
	setp.lt.s32 	%p5, %r41, 1;
	@%p5 bra 	$L__BB4_59;
	and.b32  	%r9, %r41, 7;
	setp.lt.u32 	%p6, %r41, 8;
	mov.b32 	%r104, 0;
	@%p6 bra 	$L__BB4_26;
	and.b32  	%r104, %r41, 2147483640;
	mov.b32 	%r100, 0;
$L__BB4_9:
	.pragma "nounroll";
	shl.b32 	%r45, %r100, 7;
	add.s32 	%r20, %r45, %r3;
	setp.ge.s32 	%p7, %r20, %r2;
	@%p7 bra 	$L__BB4_11;
	cvt.u64.u32 	%rd42, %r20;
	add.s64 	%rd43, %rd14, %rd42;
	ld.global.s8 	%rd44, [%rd43];
	add.s64 	%rd45, %rd15, %rd42;
	ld.global.s8 	%rd46, [%rd45];
	add.s64 	%rd47, %rd1, %rd44;
	ld.global.u8 	%rs1, [%rd47];
	add.s64 	%rd48, %rd2, %rd46;
	ld.global.u8 	%rs2, [%rd48];
	setp.eq.s16 	%p8, %rs1, %rs2;
	selp.b32 	%r46, 2, -1, %p8;
	mul.wide.u32 	%rd49, %r20, 4;
	add.s64 	%rd50, %rd16, %rd49;
	st.global.u32 	[%rd50], %r46;
$L__BB4_11:
	add.s32 	%r47, %r20, 128;
	setp.ge.s32 	%p9, %r47, %r2;
	cvt.s64.s32 	%rd51, %r47;
	add.s64 	%rd24, %rd14, %rd51;
	add.s64 	%rd25, %rd15, %rd51;
	mul.wide.s32 	%rd52, %r47, 4;
	add.s64 	%rd26, %rd16, %rd52;
	@%p9 bra 	$L__BB4_13;
	ld.global.s8 	%rd53, [%rd24];
	ld.global.s8 	%rd54, [%rd25];
	add.s64 	%rd55, %rd1, %rd53;
	ld.global.u8 	%rs3, [%rd55];
	add.s64 	%rd56, %rd2, %rd54;
	ld.global.u8 	%rs4, [%rd56];
	setp.eq.s16 	%p10, %rs3, %rs4;
	selp.b32 	%r48, 2, -1, %p10;
	st.global.u32 	[%rd26], %r48;
$L__BB4_13:
	add.s32 	%r49, %r20, 256;
	setp.ge.s32 	%p11, %r49, %r2;
	@%p11 bra 	$L__BB4_15;
	ld.global.s8 	%rd57, [%rd24+128];
	ld.global.s8 	%rd58, [%rd25+128];
	add.s64 	%rd59, %rd1, %rd57;
	ld.global.u8 	%rs5, [%rd59];
	add.s64 	%rd60, %rd2, %rd58;
	ld.global.u8 	%rs6, [%rd60];
	setp.eq.s16 	%p12, %rs5, %rs6;
	selp.b32 	%r50, 2, -1, %p12;
	st.global.u32 	[%rd26+512], %r50;
$L__BB4_15:
	add.s32 	%r51, %r20, 384;
	setp.ge.s32 	%p13, %r51, %r2;
	@%p13 bra 	$L__BB4_17;
	ld.global.s8 	%rd61, [%rd24+256];
	ld.global.s8 	%rd62, [%rd25+256];
	add.s64 	%rd63, %rd1, %rd61;
	ld.global.u8 	%rs7, [%rd63];
	add.s64 	%rd64, %rd2, %rd62;
	ld.global.u8 	%rs8, [%rd64];
	setp.eq.s16 	%p14, %rs7, %rs8;
	selp.b32 	%r52, 2, -1, %p14;
	st.global.u32 	[%rd26+1024], %r52;
$L__BB4_17:
	add.s32 	%r53, %r20, 512;
	setp.ge.s32 	%p15, %r53, %r2;
	@%p15 bra 	$L__BB4_19;
	ld.global.s8 	%rd65, [%rd24+384];
	ld.global.s8 	%rd66, [%rd25+384];
	add.s64 	%rd67, %rd1, %rd65;
	ld.global.u8 	%rs9, [%rd67];
	add.s64 	%rd68, %rd2, %rd66;
	ld.global.u8 	%rs10, [%rd68];
	setp.eq.s16 	%p16, %rs9, %rs10;
	selp.b32 	%r54, 2, -1, %p16;
	st.global.u32 	[%rd26+1536], %r54;
$L__BB4_19:
	add.s32 	%r55, %r20, 640;
	setp.ge.s32 	%p17, %r55, %r2;
	@%p17 bra 	$L__BB4_21;
	ld.global.s8 	%rd69, [%rd24+512];
	ld.global.s8 	%rd70, [%rd25+512];
	add.s64 	%rd71, %rd1, %rd69;
	ld.global.u8 	%rs11, [%rd71];
	add.s64 	%rd72, %rd2, %rd70;
	ld.global.u8 	%rs12, [%rd72];
	setp.eq.s16 	%p18, %rs11, %rs12;
	selp.b32 	%r56, 2, -1, %p18;
	st.global.u32 	[%rd26+2048], %r56;
$L__BB4_21:
	add.s32 	%r57, %r20, 768;
	setp.ge.s32 	%p19, %r57, %r2;
	@%p19 bra 	$L__BB4_23;
	ld.global.s8 	%rd73, [%rd24+640];
	ld.global.s8 	%rd74, [%rd25+640];
	add.s64 	%rd75, %rd1, %rd73;
	ld.global.u8 	%rs13, [%rd75];
	add.s64 	%rd76, %rd2, %rd74;
	ld.global.u8 	%rs14, [%rd76];
	setp.eq.s16 	%p20, %rs13, %rs14;
	selp.b32 	%r58, 2, -1, %p20;
	st.global.u32 	[%rd26+2560], %r58;
$L__BB4_23:
	add.s32 	%r59, %r20, 896;
	setp.ge.s32 	%p21, %r59, %r2;
	@%p21 bra 	$L__BB4_25;
	ld.global.s8 	%rd77, [%rd24+768];
	ld.global.s8 	%rd78, [%rd25+768];
	add.s64 	%rd79, %rd1, %rd77;
	ld.global.u8 	%rs15, [%rd79];
	add.s64 	%rd80, %rd2, %rd78;
	ld.global.u8 	%rs16, [%rd80];
	setp.eq.s16 	%p22, %rs15, %rs16;
	selp.b32 	%r60, 2, -1, %p22;
	st.global.u32 	[%rd26+3072], %r60;
$L__BB4_25:
	add.s32 	%r100, %r100, 8;
	setp.eq.s32 	%p23, %r100, %r104;
	@%p23 bra 	$L__BB4_26;
	bra.uni 	$L__BB4_9;
$L__BB4_26:
	setp.eq.s32 	%p24, %r9, 0;
	@%p24 bra 	$L__BB4_59;
	and.b32  	%r29, %r41, 3;
	setp.lt.u32 	%p25, %r9, 4;
	@%p25 bra 	$L__BB4_37;
	shl.b32 	%r61, %r104, 7;
	add.s32 	%r30, %r61, %r3;
	setp.ge.s32 	%p26, %r30, %r2;
	@%p26 bra 	$L__BB4_30;
	cvt.s64.s32 	%rd81, %r30;
	add.s64 	%rd82, %rd14, %rd81;
	ld.global.s8 	%rd83, [%rd82];
	add.s64 	%rd84, %rd15, %rd81;
	ld.global.s8 	%rd85, [%rd84];
	add.s64 	%rd86, %rd1, %rd83;
	ld.global.u8 	%rs17, [%rd86];
	add.s64 	%rd87, %rd2, %rd85;
	ld.global.u8 	%rs18, [%rd87];
	setp.eq.s16 	%p27, %rs17, %rs18;
	selp.b32 	%r62, 2, -1, %p27;
	mul.wide.s32 	%rd88, %r30, 4;
	add.s64 	%rd89, %rd16, %rd88;
	st.global.u32 	[%rd89], %r62;
$L__BB4_30:
	add.s32 	%r31, %r30, 128;
	setp.ge.s32 	%p28, %r31, %r2;
	@%p28 bra 	$L__BB4_32;
	cvt.s64.s32 	%rd90, %r31;
	add.s64 	%rd91, %rd14, %rd90;
	ld.global.s8 	%rd92, [%rd91];
	add.s64 	%rd93, %rd15, %rd90;
	ld.global.s8 	%rd94, [%rd93];
	add.s64 	%rd95, %rd1, %rd92;
	ld.global.u8 	%rs19, [%rd95];
	add.s64 	%rd96, %rd2, %rd94;
	ld.global.u8 	%rs20, [%rd96];
	setp.eq.s16 	%p29, %rs19, %rs20;
	selp.b32 	%r63, 2, -1, %p29;
	mul.wide.s32 	%rd97, %r31, 4;
	add.s64 	%rd98, %rd16, %rd97;
	st.global.u32 	[%rd98], %r63;
$L__BB4_32:
	add.s32 	%r32, %r30, 256;
	setp.ge.s32 	%p30, %r32, %r2;
	@%p30 bra 	$L__BB4_34;
	cvt.s64.s32 	%rd99, %r32;
	add.s64 	%rd100, %rd14, %rd99;
	ld.global.s8 	%rd101, [%rd100];
	add.s64 	%rd102, %rd15, %rd99;
	ld.global.s8 	%rd103, [%rd102];
	add.s64 	%rd104, %rd1, %rd101;
	ld.global.u8 	%rs21, [%rd104];
	add.s64 	%rd105, %rd2, %rd103;
	ld.global.u8 	%rs22, [%rd105];
	setp.eq.s16 	%p31, %rs21, %rs22;
	selp.b32 	%r64, 2, -1, %p31;
	mul.wide.s32 	%rd106, %r32, 4;
	add.s64 	%rd107, %rd16, %rd106;
	st.global.u32 	[%rd107], %r64;
$L__BB4_34:
	add.s32 	%r33, %r30, 384;
	setp.ge.s32 	%p32, %r33, %r2;
	@%p32 bra 	$L__BB4_36;
	cvt.s64.s32 	%rd108, %r33;
	add.s64 	%rd109, %rd14, %rd108;
	ld.global.s8 	%rd110, [%rd109];
	add.s64 	%rd111, %rd15, %rd108;
	ld.global.s8 	%rd112, [%rd111];
	add.s64 	%rd113, %rd1, %rd110;
	ld.global.u8 	%rs23, [%rd113];
	add.s64 	%rd114, %rd2, %rd112;
	ld.global.u8 	%rs24, [%rd114];
	setp.eq.s16 	%p33, %rs23, %rs24;
	selp.b32 	%r65, 2, -1, %p33;
	mul.wide.s32 	%rd115, %r33, 4;
	add.s64 	%rd116, %rd16, %rd115;
	st.global.u32 	[%rd116], %r65;
$L__BB4_36:
	add.s32 	%r104, %r104, 4;
$L__BB4_37:
	setp.eq.s32 	%p34, %r29, 0;
	@%p34 bra 	$L__BB4_59;
	setp.eq.s32 	%p35, %r29, 1;
	@%p35 bra 	$L__BB4_44;
	shl.b32 	%r66, %r104, 7;
	add.s32 	%r36, %r66, %r3;
	setp.ge.s32 	%p36, %r36, %r2;
	@%p36 bra 	$L__BB4_41;
	cvt.s64.s32 	%rd117, %r36;
	add.s64 	%rd118, %rd14, %rd117;
	ld.global.s8 	%rd119, [%rd118];
	add.s64 	%rd120, %rd15, %rd117;
	ld.global.s8 	%rd121, [%rd120];
	add.s64 	%rd122, %rd1, %rd119;
	ld.global.u8 	%rs25, [%rd122];
	add.s64 	%rd123, %rd2, %rd121;
	ld.global.u8 	%rs26, [%rd123];
	setp.eq.s16 	%p37, %rs25, %rs26;
	selp.b32 	%r67, 2, -1, %p37;
	mul.wide.s32 	%rd124, %r36, 4;
	add.s64 	%rd125, %rd16, %rd124;
	st.global.u32 	[%rd125], %r67;
$L__BB4_41:
	add.s32 	%r37, %r36, 128;
	setp.ge.s32 	%p38, %r37, %r2;
	@%p38 bra 	$L__BB4_43;
	cvt.s64.s32 	%rd126, %r37;
	add.s64 	%rd127, %rd14, %rd126;
	ld.global.s8 	%rd128, [%rd127];
	add.s64 	%rd129, %rd15, %rd126;
	ld.global.s8 	%rd130, [%rd129];
	add.s64 	%rd131, %rd1, %rd128;
	ld.global.u8 	%rs27, [%rd131];
	add.s64 	%rd132, %rd2, %rd130;
	ld.global.u8 	%rs28, [%rd132];
	setp.eq.s16 	%p39, %rs27, %rs28;
	selp.b32 	%r68, 2, -1, %p39;
	mul.wide.s32 	%rd133, %r37, 4;
	add.s64 	%rd134, %rd16, %rd133;
	st.global.u32 	[%rd134], %r68;
$L__BB4_43:
	add.s32 	%r104, %r104, 2;
$L__BB4_44:
	and.b32  	%r69, %r41, 1;
	setp.eq.b32 	%p40, %r69, 1;
	not.pred 	%p41, %p40;
	@%p41 bra 	$L__BB4_59;
	shl.b32 	%r70, %r104, 7;
	add.s32 	%r40, %r70, %r3;
	setp.ge.s32 	%p42, %r40, %r2;
	@%p42 bra 	$L__BB4_59;
	cvt.s64.s32 	%rd135, %r40;
	add.s64 	%rd136, %rd14, %rd135;
	ld.global.s8 	%rd137, [%rd136];
	add.s64 	%rd138, %rd15, %rd135;
	ld.global.s8 	%rd139, [%rd138];
	add.s64 	%rd140, %rd1, %rd137;
	ld.global.u8 	%rs29, [%rd140];
	add.s64 	%rd141, %rd2, %rd139;
	ld.global.u8 	%rs30, [%rd141];
	setp.eq.s16 	%p43, %rs29, %rs30;
	selp.b32 	%r71, 2, -1, %p43;
	mul.wide.s32 	%rd142, %r40, 4;
	add.s64 	%rd143, %rd16, %rd142;
	st.global.u32 	[%rd143], %r71;
	bra.uni 	$L__BB4_59;
$L__BB4_47:
	setp.lt.s32 	%p44, %r41, 1;
	@%p44 bra 	$L__BB4_59;
	and.b32  	%r11, %r41, 7;
	setp.lt.u32 	%p45, %r41, 8;
	mov.b32 	%r102, 0;
	@%p45 bra 	$L__BB4_51;
	and.b32  	%r73, %r41, 2147483640;
	neg.s32 	%r99, %r73;
	cvt.u64.u32 	%rd232, %r3;
	mul.wide.u32 	%rd145, %r3, 4;
	add.s64 	%rd146, %rd41, %rd3;
	add.s64 	%rd233, %rd146, %rd145;
	add.s32 	%r98, %r3, 128;
	add.s64 	%rd19, %rd146, 1536;
$L__BB4_50:
	.pragma "nounroll";
	and.b32  	%r102, %r41, 2147483640;
	cvt.s64.s32 	%rd147, %r98;
	add.s64 	%rd148, %rd147, 384;
	mul.wide.s32 	%rd149, %r98, 4;
	add.s64 	%rd150, %rd19, %rd149;
	add.s64 	%rd151, %rd14, %rd232;
	ld.global.s8 	%rd152, [%rd151];
	add.s64 	%rd153, %rd15, %rd232;
	ld.global.s8 	%rd154, [%rd153];
	add.s64 	%rd155, %rd1, %rd152;
	ld.global.u8 	%rs31, [%rd155];
	add.s64 	%rd156, %rd2, %rd154;
	ld.global.u8 	%rs32, [%rd156];
	setp.eq.s16 	%p46, %rs31, %rs32;
	selp.b32 	%r74, 2, -1, %p46;
	st.global.u32 	[%rd233], %r74;
	add.s64 	%rd157, %rd14, %rd148;
	ld.global.s8 	%rd158, [%rd157+-384];
	add.s64 	%rd159, %rd15, %rd148;
	ld.global.s8 	%rd160, [%rd159+-384];
	add.s64 	%rd161, %rd1, %rd158;
	ld.global.u8 	%rs33, [%rd161];
	add.s64 	%rd162, %rd2, %rd160;
	ld.global.u8 	%rs34, [%rd162];
	setp.eq.s16 	%p47, %rs33, %rs34;
	selp.b32 	%r75, 2, -1, %p47;
	st.global.u32 	[%rd150+-1536], %r75;
	ld.global.s8 	%rd163, [%rd157+-256];
	ld.global.s8 	%rd164, [%rd159+-256];
	add.s64 	%rd165, %rd1, %rd163;
	ld.global.u8 	%rs35, [%rd165];
	add.s64 	%rd166, %rd2, %rd164;
	ld.global.u8 	%rs36, [%rd166];
	setp.eq.s16 	%p48, %rs35, %rs36;
	selp.b32 	%r76, 2, -1, %p48;
	st.global.u32 	[%rd150+-1024], %r76;
	ld.global.s8 	%rd167, [%rd157+-128];
	ld.global.s8 	%rd168, [%rd159+-128];
	add.s64 	%rd169, %rd1, %rd167;
	ld.global.u8 	%rs37, [%rd169];
	add.s64 	%rd170, %rd2, %rd168;
	ld.global.u8 	%rs38, [%rd170];
	setp.eq.s16 	%p49, %rs37, %rs38;
	selp.b32 	%r77, 2, -1, %p49;
	st.global.u32 	[%rd150+-512], %r77;
	ld.global.s8 	%rd171, [%rd157];
	ld.global.s8 	%rd172, [%rd159];
	add.s64 	%rd173, %rd1, %rd171;
	ld.global.u8 	%rs39, [%rd173];
	add.s64 	%rd174, %rd2, %rd172;
	ld.global.u8 	%rs40, [%rd174];
	setp.eq.s16 	%p50, %rs39, %rs40;
	selp.b32 	%r78, 2, -1, %p50;
	st.global.u32 	[%rd150], %r78;
	ld.global.s8 	%rd175, [%rd157+128];
	ld.global.s8 	%rd176, [%rd159+128];
	add.s64 	%rd177, %rd1, %rd175;
	ld.global.u8 	%rs41, [%rd177];
	add.s64 	%rd178, %rd2, %rd176;
	ld.global.u8 	%rs42, [%rd178];
	setp.eq.s16 	%p51, %rs41, %rs42;
	selp.b32 	%r79, 2, -1, %p51;
	st.global.u32 	[%rd150+512], %r79;
	ld.global.s8 	%rd179, [%rd157+256];
	ld.global.s8 	%rd180, [%rd159+256];
	add.s64 	%rd181, %rd1, %rd179;
	ld.global.u8 	%rs43, [%rd181];
	add.s64 	%rd182, %rd2, %rd180;
	ld.global.u8 	%rs44, [%rd182];
	setp.eq.s16 	%p52, %rs43, %rs44;
	selp.b32 	%r80, 2, -1, %p52;
	st.global.u32 	[%rd150+1024], %r80;
	ld.global.s8 	%rd183, [%rd157+384];
	ld.global.s8 	%rd184, [%rd159+384];
	add.s64 	%rd185, %rd1, %rd183;
	ld.global.u8 	%rs45, [%rd185];
	add.s64 	%rd186, %rd2, %rd184;
	ld.global.u8 	%rs46, [%rd186];
	setp.eq.s16 	%p53, %rs45, %rs46;
	selp.b32 	%r81, 2, -1, %p53;
	st.global.u32 	[%rd150+1536], %r81;
	add.s32 	%r99, %r99, 8;
	add.s64 	%rd233, %rd233, 4096;
	add.s64 	%rd232, %rd232, 1024;
	add.s32 	%r98, %r98, 1024;
	setp.eq.s32 	%p54, %r99, 0;
	@%p54 bra 	$L__BB4_51;
	bra.uni 	$L__BB4_50;
$L__BB4_51:
	setp.eq.s32 	%p55, %r11, 0;
	@%p55 bra 	$L__BB4_59;
	and.b32  	%r23, %r41, 3;
	setp.lt.u32 	%p56, %r11, 4;
	@%p56 bra 	$L__BB4_54;
	shl.b32 	%r82, %r102, 7;
	add.s32 	%r83, %r82, %r3;
	cvt.s64.s32 	%rd187, %r83;
	add.s64 	%rd188, %rd14, %rd187;
	ld.global.s8 	%rd189, [%rd188];
	add.s64 	%rd190, %rd15, %rd187;
	ld.global.s8 	%rd191, [%rd190];
	add.s64 	%rd192, %rd1, %rd189;
	ld.global.u8 	%rs47, [%rd192];
	add.s64 	%rd193, %rd2, %rd191;
	ld.global.u8 	%rs48, [%rd193];
	setp.eq.s16 	%p57, %rs47, %rs48;
	selp.b32 	%r84, 2, -1, %p57;
	mul.wide.s32 	%rd194, %r83, 4;
	add.s64 	%rd195, %rd16, %rd194;
	st.global.u32 	[%rd195], %r84;
	ld.global.s8 	%rd196, [%rd188+128];
	ld.global.s8 	%rd197, [%rd190+128];
	add.s64 	%rd198, %rd1, %rd196;
	ld.global.u8 	%rs49, [%rd198];
	add.s64 	%rd199, %rd2, %rd197;
	ld.global.u8 	%rs50, [%rd199];
	setp.eq.s16 	%p58, %rs49, %rs50;
	selp.b32 	%r85, 2, -1, %p58;
	st.global.u32 	[%rd195+512], %r85;
	ld.global.s8 	%rd200, [%rd188+256];
	ld.global.s8 	%rd201, [%rd190+256];
	add.s64 	%rd202, %rd1, %rd200;
	ld.global.u8 	%rs51, [%rd202];
	add.s64 	%rd203, %rd2, %rd201;
	ld.global.u8 	%rs52, [%rd203];
	setp.eq.s16 	%p59, %rs51, %rs52;
	selp.b32 	%r86, 2, -1, %p59;
	st.global.u32 	[%rd195+1024], %r86;
	ld.global.s8 	%rd204, [%rd188+384];
	ld.global.s8 	%rd205, [%rd190+384];
	add.s64 	%rd206, %rd1, %rd204;
	ld.global.u8 	%rs53, [%rd206];
	add.s64 	%rd207, %rd2, %rd205;
	ld.global.u8 	%rs54, [%rd207];
	setp.eq.s16 	%p60, %rs53, %rs54;
	selp.b32 	%r87, 2, -1, %p60;
	st.global.u32 	[%rd195+1536], %r87;
	add.s32 	%r102, %r102, 4;
$L__BB4_54:
	setp.eq.s32 	%p61, %r23, 0;
	@%p61 bra 	$L__BB4_59;
	setp.eq.s32 	%p62, %r23, 1;
	@%p62 bra 	$L__BB4_57;
	shl.b32 	%r88, %r102, 7;
	add.s32 	%r89, %r88, %r3;
	cvt.s64.s32 	%rd208, %r89;
	add.s64 	%rd209, %rd14, %rd208;
	ld.global.s8 	%rd210, [%rd209];
	add.s64 	%rd211, %rd15, %rd208;
	ld.global.s8 	%rd212, [%rd211];
	add.s64 	%rd213, %rd1, %rd210;
	ld.global.u8 	%rs55, [%rd213];
	add.s64 	%rd214, %rd2, %rd212;
	ld.global.u8 	%rs56, [%rd214];
	setp.eq.s16 	%p63, %rs55, %rs56;
	selp.b32 	%r90, 2, -1, %p63;
	mul.wide.s32 	%rd215, %r89, 4;
	add.s64 	%rd216, %rd16, %rd215;
	st.global.u32 	[%rd216], %r90;
	ld.global.s8 	%rd217, [%rd209+128];
	ld.global.s8 	%rd218, [%rd211+128];
	add.s64 	%rd219, %rd1, %rd217;
	ld.global.u8 	%rs57, [%rd219];
	add.s64 	%rd220, %rd2, %rd218;
	ld.global.u8 	%rs58, [%rd220];
	setp.eq.s16 	%p64, %rs57, %rs58;
	selp.b32 	%r91, 2, -1, %p64;
	st.global.u32 	[%rd216+512], %r91;
	add.s32 	%r102, %r102, 2;
$L__BB4_57:
	and.b32  	%r92, %r41, 1;
	setp.eq.b32 	%p65, %r92, 1;
	not.pred 	%p66, %p65;
	@%p66 bra 	$L__BB4_59;
	shl.b32 	%r93, %r102, 7;
	add.s32 	%r94, %r93, %r3;
	cvt.s64.s32 	%rd221, %r94;
	add.s64 	%rd222, %rd14, %rd221;
	ld.global.s8 	%rd223, [%rd222];
	add.s64 	%rd224, %rd15, %rd221;
	ld.global.s8 	%rd225, [%rd224];
	add.s64 	%rd226, %rd1, %rd223;
	ld.global.u8 	%rs59, [%rd226];
	add.s64 	%rd227, %rd2, %rd225;
	ld.global.u8 	%rs60, [%rd227];
	setp.eq.s16 	%p67, %rs59, %rs60;
	selp.b32 	%r95, 2, -1, %p67;
	mul.wide.s32 	%rd228, %r94, 4;
	add.s64 	%rd229, %rd16, %rd228;
	st.global.u32 	[%rd229], %r95;
$L__BB4_59:
	ret;

}


// ===== COMPILED SASS (sm_100) =====

	.target	sm_100

	.elftype	@"ET_EXEC"


//--------------------- .note.nv.tkinfo           --------------------------
	.section	.note.nv.tkinfo,"",@"SHT_NOTE"
	.sectionflags	@"SHF_NOTE_NV_TKINFO"
	.tkinfo
        /*0018*/ 	.word	0x00000002
        /*0030*/ 	.string	""
        /*0030*/ 	.string	"ptxas"
        /*0030*/ 	.string	"Cuda compilation tools, release 13.0, V13.0.88"
        /*0030*/ 	.string	"Build cuda_13.0.r13.0/compiler.36424714_0"
        /*0030*/ 	.string	"-arch sm_100 -m 64 "



//--------------------- .note.nv.cuinfo           --------------------------
	.section	.note.nv.cuinfo,"",@"SHT_NOTE"
	.sectionflags	@"SHF_NOTE_NV_CUINFO"
        /*0018*/ 	.short	0x0002
        /*001a*/ 	.short	0x0064
        /*001c*/ 	.short	0x0082
	.zero		2


//--------------------- .nv.info                  --------------------------
	.section	.nv.info,"",@"SHT_CUDA_INFO"
	.align	4


	//----- nvinfo : EIATTR_REGCOUNT
	.align		4
        /*0000*/ 	.byte	0x04, 0x2f
        /*0002*/ 	.short	(.L_46 - .L_45)
	.align		4
.L_45:
        /*0004*/ 	.word	index@(_ZN3cub18CUB_300001_SM_10006detail11EmptyKernelIvEEvv)
        /*0008*/ 	.word	0x00000004


	//----- nvinfo : EIATTR_FRAME_SIZE
	.align		4
.L_46:
        /*000c*/ 	.byte	0x04, 0x11
        /*000e*/ 	.short	(.L_48 - .L_47)
	.align		4
.L_47:
        /*0010*/ 	.word	index@(_ZN3cub18CUB_300001_SM_10006detail11EmptyKernelIvEEvv)
        /*0014*/ 	.word	0x00000000


	//----- nvinfo : EIATTR_REGCOUNT
	.align		4
.L_48:
        /*0018*/ 	.byte	0x04, 0x2f
        /*001a*/ 	.short	(.L_50 - .L_49)
	.align		4
.L_49:
        /*001c*/ 	.word	index@(_ZN3cub18CUB_300001_SM_10006detail8for_each13static_kernelINS2_12policy_hub_t12policy_500_tEmN6thrust24THRUST_300001_SM_1000_NS8cuda_cub20__uninitialized_fill7functorINS7_10device_ptrIiEEiEEEEvT0_T1_)
        /*0020*/ 	.word	0x00000008


	//----- nvinfo : EIATTR_FRAME_SIZE
	.align		4
.L_50:
        /*0024*/ 	.byte	0x04, 0x11
        /*0026*/ 	.short	(.L_52 - .L_51)
	.align		4
.L_51:
        /*0028*/ 	.word	index@(_ZN3cub18CUB_300001_SM_10006detail8for_each13static_kernelINS2_12policy_hub_t12policy_500_tEmN6thrust24THRUST_300001_SM_1000_NS8cuda_cub20__uninitialized_fill7functorINS7_10device_ptrIiEEiEEEEvT0_T1_)
        /*002c*/ 	.word	0x00000000


	//----- nvinfo : EIATTR_REGCOUNT
	.align		4
.L_52:
        /*0030*/ 	.byte	0x04, 0x2f
        /*0032*/ 	.short	(.L_54 - .L_53)
	.align		4
.L_53:
        /*0034*/ 	.word	index@(_ZN3cub18CUB_300001_SM_10006detail8for_each13static_kernelINS2_12policy_hub_t12policy_500_tElN6thrust24THRUST_300001_SM_1000_NS8cuda_cub6__fill7functorINS7_6detail15normal_iteratorINS7_10device_ptrIiEEEEiEEEEvT0_T1_)
        /*0038*/ 	.word	0x00000008


	//----- nvinfo : EIATTR_FRAME_SIZE
	.align		4
.L_54:
        /*003c*/ 	.byte	0x04, 0x11
        /*003e*/ 	.short	(.L_56 - .L_55)
	.align		4
.L_55:
        /*0040*/ 	.word	index@(_ZN3cub18CUB_300001_SM_10006detail8for_each13static_kernelINS2_12policy_hub_t12policy_500_tElN6thrust24THRUST_300001_SM_1000_NS8cuda_cub6__fill7functorINS7_6detail15normal_iteratorINS7_10device_ptrIiEEEEiEEEEvT0_T1_)
        /*0044*/ 	.word	0x00000000


	//----- nvinfo : EIATTR_REGCOUNT
	.align		4
.L_56:
        /*0048*/ 	.byte	0x04, 0x2f
        /*004a*/ 	.short	(.L_58 - .L_57)
	.align		4
.L_57:
        /*004c*/ 	.word	index@(_ZN3cub18CUB_300001_SM_10006detail9transform16transform_kernelINS2_10policy_hubILb1EN4cuda3std3__45tupleIJN6thrust24THRUST_300001_SM_1000_NS6detail15normal_iteratorINSA_10device_ptrIcEEEESF_EEEE10policy1000Ei7calculoNSC_INSD_IiEEEEJPcSM_EEEvT0_iT1_T2_DpNS2_10kernel_argIT3_EE)
        /*0050*/ 	.word	0x00000020


	//----- nvinfo : EIATTR_FRAME_SIZE
	.align		4
.L_58:
        /*0054*/ 	.byte	0x04, 0x11
        /*0056*/ 	.short	(.L_60 - .L_59)
	.align		4
.L_59:
        /*0058*/ 	.word	index@(_ZN3cub18CUB_300001_SM_10006detail9transform16transform_kernelINS2_10policy_hubILb1EN4cuda3std3__45tupleIJN6thrust24THRUST_300001_SM_1000_NS6detail15normal_iteratorINSA_10device_ptrIcEEEESF_EEEE10policy1000Ei7calculoNSC_INSD_IiEEEEJPcSM_EEEvT0_iT1_T2_DpNS2_10kernel_argIT3_EE)
        /*005c*/ 	.word	0x00000000


	//----- nvinfo : EIATTR_REGCOUNT
	.align		4
.L_60:
        /*0060*/ 	.byte	0x04, 0x2f
        /*0062*/ 	.short	(.L_62 - .L_61)
	.align		4
.L_61:
        /*0064*/ 	.word	index@(_ZN3cub18CUB_300001_SM_10006detail9transform16transform_kernelINS2_10policy_hubILb1EN4cuda3std3__45tupleIJN6thrust24THRUST_300001_SM_1000_NS6detail15normal_iteratorINSA_10device_ptrIcEEEESF_EEEE10policy1000El7calculoNSC_INSD_IiEEEEJPcSM_EEEvT0_iT1_T2_DpNS2_10kernel_argIT3_EE)
        /*0068*/ 	.word	0x00000020


	//----- nvinfo : EIATTR_FRAME_SIZE
	.align		4
.L_62:
        /*006c*/ 	.byte	0x04, 0x11
        /*006e*/ 	.short	(.L_64 - .L_63)
	.align		4
.L_63:
        /*0070*/ 	.word	index@(_ZN3cub18CUB_300001_SM_10006detail9transform16transform_kernelINS2_10policy_hubILb1EN4cuda3std3__45tupleIJN6thrust24THRUST_300001_SM_1000_NS6detail15normal_iteratorINSA_10device_ptrIcEEEESF_EEEE10policy1000El7calculoNSC_INSD_IiEEEEJPcSM_EEEvT0_iT1_T2_DpNS2_10kernel_argIT3_EE)
        /*0074*/ 	.word	0x00000000


	//----- nvinfo : EIATTR_MIN_STACK_SIZE
	.align		4
.L_64:
        /*0078*/ 	.byte	0x04, 0x12
        /*007a*/ 	.short	(.L_66 - .L_65)
	.align		4
.L_65:
        /*007c*/ 	.word	index@(_ZN3cub18CUB_300001_SM_10006detail9transform16transform_kernelINS2_10policy_hubILb1EN4cuda3std3__45tupleIJN6thrust24THRUST_300001_SM_1000_NS6detail15normal_iteratorINSA_10device_ptrIcEEEESF_EEEE10policy1000El7calculoNSC_INSD_IiEEEEJPcSM_EEEvT0_iT1_T2_DpNS2_10kernel_argIT3_EE)
        /*0080*/ 	.word	0x00000000


	//----- nvinfo : EIATTR_MIN_STACK_SIZE
	.align		4
.L_66:
        /*0084*/ 	.byte	0x04, 0x12
        /*0086*/ 	.short	(.L_68 - .L_67)
	.align		4
.L_67:
        /*0088*/ 	.word	index@(_ZN3cub18CUB_300001_SM_10006detail9transform16transform_kernelINS2_10policy_hubILb1EN4cuda3std3__45tupleIJN6thrust24THRUST_300001_SM_1000_NS6detail15normal_iteratorINSA_10device_ptrIcEEEESF_EEEE10policy1000Ei7calculoNSC_INSD_IiEEEEJPcSM_EEEvT0_iT1_T2_DpNS2_10kernel_argIT3_EE)
        /*008c*/ 	.word	0x00000000


	//----- nvinfo : EIATTR_MIN_STACK_SIZE
	.align		4
.L_68:
        /*0090*/ 	.byte	0x04, 0x12
        /*0092*/ 	.short	(.L_70 - .L_69)
	.align		4
.L_69:
        /*0094*/ 	.word	index@(_ZN3cub18CUB_300001_SM_10006detail8for_each13static_kernelINS2_12policy_hub_t12policy_500_tElN6thrust24THRUST_300001_SM_1000_NS8cuda_cub6__fill7functorINS7_6detail15normal_iteratorINS7_10device_ptrIiEEEEiEEEEvT0_T1_)
        /*0098*/ 	.word	0x00000000


	//----- nvinfo : EIATTR_MIN_STACK_SIZE
	.align		4
.L_70:
        /*009c*/ 	.byte	0x04, 0x12
        /*009e*/ 	.short	(.L_72 - .L_71)
	.align		4
.L_71:
        /*00a0*/ 	.word	index@(_ZN3cub18CUB_300001_SM_10006detail8for_each13static_kernelINS2_12policy_hub_t12policy_500_tEmN6thrust24THRUST_300001_SM_1000_NS8cuda_cub20__uninitialized_fill7functorINS7_10device_ptrIiEEiEEEEvT0_T1_)
        /*00a4*/ 	.word	0x00000000


	//----- nvinfo : EIATTR_MIN_STACK_SIZE
	.align		4
.L_72:
        /*00a8*/ 	.byte	0x04, 0x12
        /*00aa*/ 	.short	(.L_74 - .L_73)
	.align		4
.L_73:
        /*00ac*/ 	.word	index@(_ZN3cub18CUB_300001_SM_10006detail11EmptyKernelIvEEvv)
        /*00b0*/ 	.word	0x00000000
.L_74:


//--------------------- .nv.compat                --------------------------
	.section	.nv.compat,"",@"SHT_CUDA_COMPAT_INFO"
	.align	4
        /*0000*/ 	.byte	0x02, 0x09, 0x00, 0x00, 0x02, 0x02, 0x01, 0x00, 0x02, 0x05, 0x05, 0x00, 0x03, 0x07, 0x01, 0x01
        /*0010*/ 	.byte	0x02, 0x03, 0x00, 0x00, 0x02, 0x06, 0x01, 0x00, 0x04, 0x0b, 0x08, 0x00, 0x09, 0x00, 0x00, 0x00
        /*0020*/ 	.byte	0x00, 0x00, 0x00, 0x00


//--------------------- .nv.info._ZN3cub18CUB_300001_SM_10006detail9transform16transform_kernelINS2_10policy_hubILb1EN4cuda3std3__45tupleIJN6thrust24THRUST_300001_SM_1000_NS6detail15normal_iteratorINSA_10device_ptrIcEEEESF_EEEE10policy1000El7calculoNSC_INSD_IiEEEEJPcSM_EEEvT0_iT1_T2_DpNS2_10kernel_argIT3_EE --------------------------
	.section	.nv.info._ZN3cub18CUB_300001_SM_10006detail9transform16transform_kernelINS2_10policy_hubILb1EN4cuda3std3__45tupleIJN6thrust24THRUST_300001_SM_1000_NS6detail15normal_iteratorINSA_10device_ptrIcEEEESF_EEEE10policy1000El7calculoNSC_INSD_IiEEEEJPcSM_EEEvT0_iT1_T2_DpNS2_10kernel_argIT3_EE,"",@"SHT_CUDA_INFO"
	.sectionflags	@""
	.align	4


	//----- nvinfo : EIATTR_CUDA_API_VERSION
	.align		4
        /*0000*/ 	.byte	0x04, 0x37
        /*0002*/ 	.short	(.L_76 - .L_75)
.L_75:
        /*0004*/ 	.word	0x00000082


	//----- nvinfo : EIATTR_KPARAM_INFO
	.align		4
.L_76:
        /*0008*/ 	.byte	0x04, 0x17
        /*000a*/ 	.short	(.L_78 - .L_77)
.L_77:
        /*000c*/ 	.word	0x00000000
        /*0010*/ 	.short	0x0005
        /*0012*/ 	.short	0x0038
        /*0014*/ 	.byte	0x00, 0xf0, 0x41, 0x00


	//----- nvinfo : EIATTR_KPARAM_INFO
	.align		4
.L_78:
        /*0018*/ 	.byte	0x04, 0x17
        /*001a*/ 	.short	(.L_80 - .L_79)
.L_79:
        /*001c*/ 	.word	0x00000000
        /*0020*/ 	.short	0x0004
        /*0022*/ 	.short	0x0028
        /*0024*/ 	.byte	0x00, 0xf0, 0x41, 0x00


	//----- nvinfo : EIATTR_KPARAM_INFO
	.align		4
.L_80:
        /*0028*/ 	.byte	0x04, 0x17
        /*002a*/ 	.short	(.L_82 - .L_81)
.L_81:
        /*002c*/ 	.word	0x00000000
        /*0030*/ 	.short	0x0003
        /*0032*/ 	.short	0x0020
        /*0034*/ 	.byte	0x00, 0xf0, 0x21, 0x00


	//----- nvinfo : EIATTR_KPARAM_INFO
	.align		4
.L_82:
        /*0038*/ 	.byte	0x04, 0x17
        /*003a*/ 	.short	(.L_84 - .L_83)
.L_83:
        /*003c*/ 	.word	0x00000000
        /*0040*/ 	.short	0x0002
        /*0042*/ 	.short	0x0010
        /*0044*/ 	.byte	0x00, 0xf0, 0x41, 0x00


	//----- nvinfo : EIATTR_KPARAM_INFO
	.align		4
.L_84:
        /*0048*/ 	.byte	0x04, 0x17
        /*004a*/ 	.short	(.L_86 - .L_85)
.L_85:
        /*004c*/ 	.word	0x00000000
        /*0050*/ 	.short	0x0001
        /*0052*/ 	.short	0x0008
        /*0054*/ 	.byte	0x00, 0xf0, 0x11, 0x00


	//----- nvinfo : EIATTR_KPARAM_INFO
	.align		4
.L_86:
        /*0058*/ 	.byte	0x04, 0x17
        /*005a*/ 	.short	(.L_88 - .L_87)
.L_87:
        /*005c*/ 	.word	0x00000000
        /*0060*/ 	.short	0x0000
        /*0062*/ 	.short	0x0000
        /*0064*/ 	.byte	0x00, 0xf0, 0x21, 0x00


	//----- nvinfo : EIATTR_SPARSE_MMA_MASK
	.align		4
.L_88:
        /*0068*/ 	.byte	0x03, 0x50
        /*006a*/ 	.short	0x0000


	//----- nvinfo : EIATTR_MAXREG_COUNT
	.align		4
        /*006c*/ 	.byte	0x03, 0x1b
        /*006e*/ 	.short	0x00ff


	//----- nvinfo : EIATTR_MERCURY_ISA_VERSION
	.align		4
        /*0070*/ 	.byte	0x03, 0x5f
        /*0072*/ 	.short	0x0101


	//----- nvinfo : EIATTR_VRC_CTA_INIT_COUNT
	.align		4
        /*0074*/ 	.byte	0x02, 0x4a
	.zero		1
	.zero		1


	//----- nvinfo : EIATTR_EXIT_INSTR_OFFSETS
	.align		4
        /*0078*/ 	.byte	0x04, 0x1c
        /*007a*/ 	.short	(.L_90 - .L_89)


	//   ....[0]....
.L_89:
        /*007c*/ 	.word	0x00000390


	//   ....[1]....
        /*0080*/ 	.word	0x000015f0


	//   ....[2]....
        /*0084*/ 	.word	0x00001c60


	//   ....[3]....
        /*0088*/ 	.word	0x00001fc0


	//   ....[4]....
        /*008c*/ 	.word	0x00001ff0


	//   ....[5]....
        /*0090*/ 	.word	0x00002130


	//   ....[6]....
        /*0094*/ 	.word	0x00002150


	//   ....[7]....
        /*0098*/ 	.word	0x00002930


	//   ....[8]....
        /*009c*/ 	.word	0x00002cf0


	//   ....[9]....
        /*00a0*/ 	.word	0x00002f40


	//   ....[10]....
        /*00a4*/ 	.word	0x00003090


	//----- nvinfo : EIATTR_MAX_THREADS
	.align		4
.L_90:
        /*00a8*/ 	.byte	0x04, 0x05
        /*00aa*/ 	.short	(.L_92 - .L_91)
.L_91:
        /*00ac*/ 	.word	0x00000080
        /*00b0*/ 	.word	0x00000001
        /*00b4*/ 	.word	0x00000001


	//----- nvinfo : EIATTR_CRS_STACK_SIZE
	.align		4
.L_92:
        /*00b8*/ 	.byte	0x04, 0x1e
        /*00ba*/ 	.short	(.L_94 - .L_93)
.L_93:
        /*00bc*/ 	.word	0x00000000


	//----- nvinfo : EIATTR_CBANK_PARAM_SIZE
	.align		4
.L_94:
        /*00c0*/ 	.byte	0x03, 0x19
        /*00c2*/ 	.short	0x0048


	//----- nvinfo : EIATTR_PARAM_CBANK
	.align		4
        /*00c4*/ 	.byte	0x04, 0x0a
        /*00c6*/ 	.short	(.L_96 - .L_95)
	.align		4
.L_95:
        /*00c8*/ 	.word	index@(.nv.constant0._ZN3cub18CUB_300001_SM_10006detail9transform16transform_kernelINS2_10policy_hubILb1EN4cuda3std3__45tupleIJN6thrust24THRUST_300001_SM_1000_NS6detail15normal_iteratorINSA_10device_ptrIcEEEESF_EEEE10policy1000El7calculoNSC_INSD_IiEEEEJPcSM_EEEvT0_iT1_T2_DpNS2_10kernel_argIT3_EE)
        /*00cc*/ 	.short	0x0380
        /*00ce*/ 	.short	0x0048


	//----- nvinfo : EIATTR_SW_WAR
	.align		4
.L_96:
        /*00d0*/ 	.byte	0x04, 0x36
        /*00d2*/ 	.short	(.L_98 - .L_97)
.L_97:
        /*00d4*/ 	.word	0x00000008
.L_98:


//--------------------- .nv.info._ZN3cub18CUB_300001_SM_10006detail9transform16transform_kernelINS2_10policy_hubILb1EN4cuda3std3__45tupleIJN6thrust24THRUST_300001_SM_1000_NS6detail15normal_iteratorINSA_10device_ptrIcEEEESF_EEEE10policy1000Ei7calculoNSC_INSD_IiEEEEJPcSM_EEEvT0_iT1_T2_DpNS2_10kernel_argIT3_EE --------------------------
	.section	.nv.info._ZN3cub18CUB_300001_SM_10006detail9transform16transform_kernelINS2_10policy_hubILb1EN4cuda3std3__45tupleIJN6thrust24THRUST_300001_SM_1000_NS6detail15normal_iteratorINSA_10device_ptrIcEEEESF_EEEE10policy1000Ei7calculoNSC_INSD_IiEEEEJPcSM_EEEvT0_iT1_T2_DpNS2_10kernel_argIT3_EE,"",@"SHT_CUDA_INFO"
	.sectionflags	@""
	.align	4


	//----- nvinfo : EIATTR_CUDA_API_VERSION
	.align		4
        /*0000*/ 	.byte	0x04, 0x37
        /*0002*/ 	.short	(.L_100 - .L_99)
.L_99:
        /*0004*/ 	.word	0x00000082


	//----- nvinfo : EIATTR_KPARAM_INFO
	.align		4
.L_100:
        /*0008*/ 	.byte	0x04, 0x17
        /*000a*/ 	.short	(.L_102 - .L_101)
.L_101:
        /*000c*/ 	.word	0x00000000
        /*0010*/ 	.short	0x0005
        /*0012*/ 	.short	0x0030
        /*0014*/ 	.byte	0x00, 0xf0, 0x41, 0x00


	//----- nvinfo : EIATTR_KPARAM_INFO
	.align		4
.L_102:
        /*0018*/ 	.byte	0x04, 0x17
        /*001a*/ 	.short	(.L_104 - .L_103)
.L_103:
        /*001c*/ 	.word	0x00000000
        /*0020*/ 	.short	0x0004
        /*0022*/ 	.short	0x0020
        /*0024*/ 	.byte	0x00, 0xf0, 0x41, 0x00


	//----- nvinfo : EIATTR_KPARAM_INFO
	.align		4
.L_104:
        /*0028*/ 	.byte	0x04, 0x17
        /*002a*/ 	.short	(.L_106 - .L_105)
.L_105:
        /*002c*/ 	.word	0x00000000
        /*0030*/ 	.short	0x0003
        /*0032*/ 	.short	0x0018
        /*0034*/ 	.byte	0x00, 0xf0, 0x21, 0x00


	//----- nvinfo : EIATTR_KPARAM_INFO
	.align		4
.L_106:
        /*0038*/ 	.byte	0x04, 0x17
        /*003a*/ 	.short	(.L_108 - .L_107)
.L_107:
        /*003c*/ 	.word	0x00000000
        /*0040*/ 	.short	0x0002
        /*0042*/ 	.short	0x0008
        /*0044*/ 	.byte	0x00, 0xf0, 0x41, 0x00


	//----- nvinfo : EIATTR_KPARAM_INFO
	.align		4
.L_108:
        /*0048*/ 	.byte	0x04, 0x17
        /*004a*/ 	.short	(.L_110 - .L_109)
.L_109:
        /*004c*/ 	.word	0x00000000
        /*0050*/ 	.short	0x0001
        /*0052*/ 	.short	0x0004
        /*0054*/ 	.byte	0x00, 0xf0, 0x11, 0x00


	//----- nvinfo : EIATTR_KPARAM_INFO
	.align		4
.L_110:
        /*0058*/ 	.byte	0x04, 0x17
        /*005a*/ 	.short	(.L_112 - .L_111)
.L_111:
        /*005c*/ 	.word	0x00000000
        /*0060*/ 	.short	0x0000
        /*0062*/ 	.short	0x0000
        /*0064*/ 	.byte	0x00, 0xf0, 0x11, 0x00


	//----- nvinfo : EIATTR_SPARSE_MMA_MASK
	.align		4
.L_112:
        /*0068*/ 	.byte	0x03, 0x50
        /*006a*/ 	.short	0x0000


	//----- nvinfo : EIATTR_MAXREG_COUNT
	.align		4
        /*006c*/ 	.byte	0x03, 0x1b
        /*006e*/ 	.short	0x00ff


	//----- nvinfo : EIATTR_MERCURY_ISA_VERSION
	.align		4
        /*0070*/ 	.byte	0x03, 0x5f
        /*0072*/ 	.short	0x0101


	//----- nvinfo : EIATTR_VRC_CTA_INIT_COUNT
	.align		4
        /*0074*/ 	.byte	0x02, 0x4a
	.zero		1
	.zero		1


	//----- nvinfo : EIATTR_EXIT_INSTR_OFFSETS
	.align		4
        /*0078*/ 	.byte	0x04, 0x1c
        /*007a*/ 	.short	(.L_114 - .L_113)


	//   ....[0]....
.L_113:
        /*007c*/ 	.word	0x00000350


	//   ....[1]....
        /*0080*/ 	.word	0x00000b50


	//   ....[2]....
        /*0084*/ 	.word	0x00000f20


	//   ....[3]....
        /*0088*/ 	.word	0x00001180


	//   ....[4]....
        /*008c*/ 	.word	0x000012e0


	//   ....[5]....
        /*0090*/ 	.word	0x00001300


	//   ....[6]....
        /*0094*/ 	.word	0x00001ca0


	//   ....[7]....
        /*0098*/ 	.word	0x00002350


	//   ....[8]....
        /*009c*/ 	.word	0x000026d0


	//   ....[9]....
        /*00a0*/ 	.word	0x00002700


	//   ....[10]....
        /*00a4*/ 	.word	0x00002850


	//----- nvinfo : EIATTR_MAX_THREADS
	.align		4
.L_114:
        /*00a8*/ 	.byte	0x04, 0x05
        /*00aa*/ 	.short	(.L_116 - .L_115)
.L_115:
        /*00ac*/ 	.word	0x00000080
        /*00b0*/ 	.word	0x00000001
        /*00b4*/ 	.word	0x00000001


	//----- nvinfo : EIATTR_CRS_STACK_SIZE
	.align		4
.L_116:
        /*00b8*/ 	.byte	0x04, 0x1e
        /*00ba*/ 	.short	(.L_118 - .L_117)
.L_117:
        /*00bc*/ 	.word	0x00000000


	//----- nvinfo : EIATTR_CBANK_PARAM_SIZE
	.align		4
.L_118:
        /*00c0*/ 	.byte	0x03, 0x19
        /*00c2*/ 	.short	0x0040


	//----- nvinfo : EIATTR_PARAM_CBANK
	.align		4
        /*00c4*/ 	.byte	0x04, 0x0a
        /*00c6*/ 	.short	(.L_120 - .L_119)
	.align		4
.L_119:
        /*00c8*/ 	.word	index@(.nv.constant0._ZN3cub18CUB_300001_SM_10006detail9transform16transform_kernelINS2_10policy_hubILb1EN4cuda3std3__45tupleIJN6thrust24THRUST_300001_SM_1000_NS6detail15normal_iteratorINSA_10device_ptrIcEEEESF_EEEE10policy1000Ei7calculoNSC_INSD_IiEEEEJPcSM_EEEvT0_iT1_T2_DpNS2_10kernel_argIT3_EE)
        /*00cc*/ 	.short	0x0380
        /*00ce*/ 	.short	0x0040


	//----- nvinfo : EIATTR_SW_WAR
	.align		4
.L_120:
        /*00d0*/ 	.byte	0x04, 0x36
        /*00d2*/ 	.short	(.L_122 - .L_121)
.L_121:
        /*00d4*/ 	.word	0x00000008
.L_122:


//--------------------- .nv.info._ZN3cub18CUB_300001_SM_10006detail8for_each13static_kernelINS2_12policy_hub_t12policy_500_tElN6thrust24THRUST_300001_SM_1000_NS8cuda_cub6__fill7functorINS7_6detail15normal_iteratorINS7_10device_ptrIiEEEEiEEEEvT0_T1_ --------------------------
	.section	.nv.info._ZN3cub18CUB_300001_SM_10006detail8for_each13static_kernelINS2_12policy_hub_t12policy_500_tElN6thrust24THRUST_300001_SM_1000_NS8cuda_cub6__fill7functorINS7_6detail15normal_iteratorINS7_10device_ptrIiEEEEiEEEEvT0_T1_,"",@"SHT_CUDA_INFO"
	.sectionflags	@""
	.align	4


	//----- nvinfo : EIATTR_CUDA_API_VERSION
	.align		4
        /*0000*/ 	.byte	0x04, 0x37
        /*0002*/ 	.short	(.L_124 - .L_123)
.L_123:
        /*0004*/ 	.word	0x00000082


	//----- nvinfo : EIATTR_KPARAM_INFO
	.align		4
.L_124:
        /*0008*/ 	.byte	0x04, 0x17
        /*000a*/ 	.short	(.L_126 - .L_125)
.L_125:
        /*000c*/ 	.word	0x00000000
        /*0010*/ 	.short	0x0001
        /*0012*/ 	.short	0x0008
        /*0014*/ 	.byte	0x00, 0xf0, 0x41, 0x00


	//----- nvinfo : EIATTR_KPARAM_INFO
	.align		4
.L_126:
        /*0018*/ 	.byte	0x04, 0x17
        /*001a*/ 	.short	(.L_128 - .L_127)
.L_127:
        /*001c*/ 	.word	0x00000000
        /*0020*/ 	.short	0x0000
        /*0022*/ 	.short	0x0000
        /*0024*/ 	.byte	0x00, 0xf0, 0x21, 0x00


	//----- nvinfo : EIATTR_SPARSE_MMA_MASK
	.align		4
.L_128:
        /*0028*/ 	.byte	0x03, 0x50
        /*002a*/ 	.short	0x0000


	//----- nvinfo : EIATTR_MAXREG_COUNT
	.align		4
        /*002c*/ 	.byte	0x03, 0x1b
        /*002e*/ 	.short	0x00ff


	//----- nvinfo : EIATTR_MERCURY_ISA_VERSION
	.align		4
        /*0030*/ 	.byte	0x03, 0x5f
        /*0032*/ 	.short	0x0101


	//----- nvinfo : EIATTR_VRC_CTA_INIT_COUNT
	.align		4
        /*0034*/ 	.byte	0x02, 0x4a
	.zero		1
	.zero		1


	//----- nvinfo : EIATTR_EXIT_INSTR_OFFSETS
	.align		4
        /*0038*/ 	.byte	0x04, 0x1c
        /*003a*/ 	.short	(.L_130 - .L_129)


	//   ....[0]....
.L_129:
        /*003c*/ 	.word	0x00000130


	//   ....[1]....
        /*0040*/ 	.word	0x00000240


	//   ....[2]....
        /*0044*/ 	.word	0x00000270


	//----- nvinfo : EIATTR_MAX_THREADS
	.align		4
.L_130:
        /*0048*/ 	.byte	0x04, 0x05
        /*004a*/ 	.short	(.L_132 - .L_131)
.L_131:
        /*004c*/ 	.word	0x00000100
        /*0050*/ 	.word	0x00000001
        /*0054*/ 	.word	0x00000001


	//----- nvinfo : EIATTR_CBANK_PARAM_SIZE
	.align		4
.L_132:
        /*0058*/ 	.byte	0x03, 0x19
        /*005a*/ 	.short	0x0018


	//----- nvinfo : EIATTR_PARAM_CBANK
	.align		4
        /*005c*/ 	.byte	0x04, 0x0a
        /*005e*/ 	.short	(.L_134 - .L_133)
	.align		4
.L_133:
        /*0060*/ 	.word	index@(.nv.constant0._ZN3cub18CUB_300001_SM_10006detail8for_each13static_kernelINS2_12policy_hub_t12policy_500_tElN6thrust24THRUST_300001_SM_1000_NS8cuda_cub6__fill7functorINS7_6detail15normal_iteratorINS7_10device_ptrIiEEEEiEEEEvT0_T1_)
        /*0064*/ 	.short	0x0380
        /*0066*/ 	.short	0x0018


	//----- nvinfo : EIATTR_SW_WAR
	.align		4
.L_134:
        /*0068*/ 	.byte	0x04, 0x36
        /*006a*/ 	.short	(.L_136 - .L_135)
.L_135:
        /*006c*/ 	.word	0x00000008
.L_136:


//--------------------- .nv.info._ZN3cub18CUB_300001_SM_10006detail8for_each13static_kernelINS2_12policy_hub_t12policy_500_tEmN6thrust24THRUST_300001_SM_1000_NS8cuda_cub20__uninitialized_fill7functorINS7_10device_ptrIiEEiEEEEvT0_T1_ --------------------------
	.section	.nv.info._ZN3cub18CUB_300001_SM_10006detail8for_each13static_kernelINS2_12policy_hub_t12policy_500_tEmN6thrust24THRUST_300001_SM_1000_NS8cuda_cub20__uninitialized_fill7functorINS7_10device_ptrIiEEiEEEEvT0_T1_,"",@"SHT_CUDA_INFO"
	.sectionflags	@""
	.align	4


	//----- nvinfo : EIATTR_CUDA_API_VERSION
	.align		4
        /*0000*/ 	.byte	0x04, 0x37
        /*0002*/ 	.short	(.L_138 - .L_137)
.L_137:
        /*0004*/ 	.word	0x00000082


	//----- nvinfo : EIATTR_KPARAM_INFO
	.align		4
.L_138:
        /*0008*/ 	.byte	0x04, 0x17
        /*000a*/ 	.short	(.L_140 - .L_139)
.L_139:
        /*000c*/ 	.word	0x00000000
        /*0010*/ 	.short	0x0001
        /*0012*/ 	.short	0x0008
        /*0014*/ 	.byte	0x00, 0xf0, 0x41, 0x00


	//----- nvinfo : EIATTR_KPARAM_INFO
	.align		4
.L_140:
        /*0018*/ 	.byte	0x04, 0x17
        /*001a*/ 	.short	(.L_142 - .L_141)
.L_141:
        /*001c*/ 	.word	0x00000000
        /*0020*/ 	.short	0x0000
        /*0022*/ 	.short	0x0000
        /*0024*/ 	.byte	0x00, 0xf0, 0x21, 0x00


	//----- nvinfo : EIATTR_SPARSE_MMA_MASK
	.align		4
.L_142:
        /*0028*/ 	.byte	0x03, 0x50
        /*002a*/ 	.short	0x0000


	//----- nvinfo : EIATTR_MAXREG_COUNT
	.align		4
        /*002c*/ 	.byte	0x03, 0x1b
        /*002e*/ 	.short	0x00ff


	//----- nvinfo : EIATTR_MERCURY_ISA_VERSION
	.align		4
        /*0030*/ 	.byte	0x03, 0x5f
        /*0032*/ 	.short	0x0101


	//----- nvinfo : EIATTR_VRC_CTA_INIT_COUNT
	.align		4
        /*0034*/ 	.byte	0x02, 0x4a
	.zero		1
	.zero		1


	//----- nvinfo : EIATTR_EXIT_INSTR_OFFSETS
	.align		4
        /*0038*/ 	.byte	0x04, 0x1c
        /*003a*/ 	.short	(.L_144 - .L_143)


	//   ....[0]....
.L_143:
        /*003c*/ 	.word	0x00000130


	//   ....[1]....
        /*0040*/ 	.word	0x00000230


	//   ....[2]....
        /*0044*/ 	.word	0x00000260


	//----- nvinfo : EIATTR_MAX_THREADS
	.align		4
.L_144:
        /*0048*/ 	.byte	0x04, 0x05
        /*004a*/ 	.short	(.L_146 - .L_145)
.L_145:
        /*004c*/ 	.word	0x00000100
        /*0050*/ 	.word	0x00000001
        /*0054*/ 	.word	0x00000001


	//----- nvinfo : EIATTR_CBANK_PARAM_SIZE
	.align		4
.L_146:
        /*0058*/ 	.byte	0x03, 0x19
        /*005a*/ 	.short	0x0018


	//----- nvinfo : EIATTR_PARAM_CBANK
	.align		4
        /*005c*/ 	.byte	0x04, 0x0a
        /*005e*/ 	.short	(.L_148 - .L_147)
	.align		4
.L_147:
        /*0060*/ 	.word	index@(.nv.constant0._ZN3cub18CUB_300001_SM_10006detail8for_each13static_kernelINS2_12policy_hub_t12policy_500_tEmN6thrust24THRUST_300001_SM_1000_NS8cuda_cub20__uninitialized_fill7functorINS7_10device_ptrIiEEiEEEEvT0_T1_)
        /*0064*/ 	.short	0x0380
        /*0066*/ 	.short	0x0018


	//----- nvinfo : EIATTR_SW_WAR
	.align		4
.L_148:
        /*0068*/ 	.byte	0x04, 0x36
        /*006a*/ 	.short	(.L_150 - .L_149)
.L_149:
        /*006c*/ 	.word	0x00000008
.L_150:


//--------------------- .nv.info._ZN3cub18CUB_300001_SM_10006detail11EmptyKernelIvEEvv --------------------------
	.section	.nv.info._ZN3cub18CUB_300001_SM_10006detail11EmptyKernelIvEEvv,"",@"SHT_CUDA_INFO"
	.sectionflags	@""
	.align	4


	//----- nvinfo : EIATTR_CUDA_API_VERSION
	.align		4
        /*0000*/ 	.byte	0x04, 0x37
        /*0002*/ 	.short	(.L_152 - .L_151)
.L_151:
        /*0004*/ 	.word	0x00000082


	//----- nvinfo : EIATTR_SPARSE_MMA_MASK
	.align		4
.L_152:
        /*0008*/ 	.byte	0x03, 0x50
        /*000a*/ 	.short	0x0000


	//----- nvinfo : EIATTR_MAXREG_COUNT
	.align		4
        /*000c*/ 	.byte	0x03, 0x1b
        /*000e*/ 	.short	0x00ff


	//----- nvinfo : EIATTR_MERCURY_ISA_VERSION
	.align		4
        /*0010*/ 	.byte	0x03, 0x5f
        /*0012*/ 	.short	0x0101


	//----- nvinfo : EIATTR_VRC_CTA_INIT_COUNT
	.align		4
        /*0014*/ 	.byte	0x02, 0x4a
	.zero		1
	.zero		1


	//----- nvinfo : EIATTR_EXIT_INSTR_OFFSETS
	.align		4
        /*0018*/ 	.byte	0x04, 0x1c
        /*001a*/ 	.short	(.L_154 - .L_153)


	//   ....[0]....
.L_153:
        /*001c*/ 	.word	0x00000010


	//----- nvinfo : EIATTR_SW_WAR
	.align		4
.L_154:
        /*0020*/ 	.byte	0x04, 0x36
        /*0022*/ 	.short	(.L_156 - .L_155)
.L_155:
        /*0024*/ 	.word	0x00000008
.L_156:


//--------------------- .nv.callgraph             --------------------------
	.section	.nv.callgraph,"",@"SHT_CUDA_CALLGRAPH"
	.align	4
	.sectionentsize	8
	.align		4
        /*0000*/ 	.word	0x00000000
	.align		4
        /*0004*/ 	.word	0xffffffff
	.align		4
        /*0008*/ 	.word	0x00000000
	.align		4
        /*000c*/ 	.word	0xfffffffe
	.align		4
        /*0010*/ 	.word	0x00000000
	.align		4
        /*0014*/ 	.word	0xfffffffd
	.align		4
        /*0018*/ 	.word	0x00000000
	.align		4
        /*001c*/ 	.word	0xfffffffc


//--------------------- .nv.constant4             --------------------------
	.section	.nv.constant4,"a",@progbits
	.align	8
	.align		8
.nv.constant4:
        /*0000*/ 	.dword	_ZN30_INTERNAL_617074fc_4_k_cu_main4cuda3std3__45__cpo5beginE
	.align		8
        /*0008*/ 	.dword	_ZN30_INTERNAL_617074fc_4_k_cu_main4cuda3std3__45__cpo3endE
	.align		8
        /*0010*/ 	.dword	_ZN30_INTERNAL_617074fc_4_k_cu_main4cuda3std3__45__cpo6cbeginE
	.align		8
        /*0018*/ 	.dword	_ZN30_INTERNAL_617074fc_4_k_cu_main4cuda3std3__45__cpo4cendE
	.align		8
        /*0020*/ 	.dword	_ZN30_INTERNAL_617074fc_4_k_cu_main4cuda3std3__45__cpo6rbeginE
	.align		8
        /*0028*/ 	.dword	_ZN30_INTERNAL_617074fc_4_k_cu_main4cuda3std3__45__cpo4rendE
	.align		8
        /*0030*/ 	.dword	_ZN30_INTERNAL_617074fc_4_k_cu_main4cuda3std3__45__cpo7crbeginE
	.align		8
        /*0038*/ 	.dword	_ZN30_INTERNAL_617074fc_4_k_cu_main4cuda3std3__45__cpo5crendE
	.align		8
        /*0040*/ 	.dword	_ZN30_INTERNAL_617074fc_4_k_cu_main4cuda3std3__432_GLOBAL__N__617074fc_4_k_cu_main6ignoreE
	.align		8
        /*0048*/ 	.dword	_ZN30_INTERNAL_617074fc_4_k_cu_main4cuda3std3__419piecewise_constructE
	.align		8
        /*0050*/ 	.dword	_ZN30_INTERNAL_617074fc_4_k_cu_main4cuda3std3__48in_placeE
	.align		8
        /*0058*/ 	.dword	_ZN30_INTERNAL_617074fc_4_k_cu_main4cuda3std3__420unreachable_sentinelE
	.align		8
        /*0060*/ 	.dword	_ZN30_INTERNAL_617074fc_4_k_cu_main4cuda3std3__47nulloptE
	.align		8
        /*0068*/ 	.dword	_ZN30_INTERNAL_617074fc_4_k_cu_main4cuda3std3__48unexpectE
	.align		8
        /*0070*/ 	.dword	_ZN30_INTERNAL_617074fc_4_k_cu_main4cuda3std6ranges3__45__cpo4swapE
	.align		8
        /*0078*/ 	.dword	_ZN30_INTERNAL_617074fc_4_k_cu_main4cuda3std6ranges3__45__cpo9iter_moveE
	.align		8
        /*0080*/ 	.dword	_ZN30_INTERNAL_617074fc_4_k_cu_main4cuda3std6ranges3__45__cpo5beginE
	.align		8
        /*0088*/ 	.dword	_ZN30_INTERNAL_617074fc_4_k_cu_main4cuda3std6ranges3__45__cpo3endE
	.align		8
        /*0090*/ 	.dword	_ZN30_INTERNAL_617074fc_4_k_cu_main4cuda3std6ranges3__45__cpo6cbeginE
	.align		8
        /*0098*/ 	.dword	_ZN30_INTERNAL_617074fc_4_k_cu_main4cuda3std6ranges3__45__cpo4cendE
	.align		8
        /*00a0*/ 	.dword	_ZN30_INTERNAL_617074fc_4_k_cu_main4cuda3std6ranges3__45__cpo7advanceE
	.align		8
        /*00a8*/ 	.dword	_ZN30_INTERNAL_617074fc_4_k_cu_main4cuda3std6ranges3__45__cpo9iter_swapE
	.align		8
        /*00b0*/ 	.dword	_ZN30_INTERNAL_617074fc_4_k_cu_main4cuda3std6ranges3__45__cpo4nextE
	.align		8
        /*00b8*/ 	.dword	_ZN30_INTERNAL_617074fc_4_k_cu_main4cuda3std6ranges3__45__cpo4prevE
	.align		8
        /*00c0*/ 	.dword	_ZN30_INTERNAL_617074fc_4_k_cu_main4cuda3std6ranges3__45__cpo4dataE
	.align		8
        /*00c8*/ 	.dword	_ZN30_INTERNAL_617074fc_4_k_cu_main4cuda3std6ranges3__45__cpo5cdataE
	.align		8
        /*00d0*/ 	.dword	_ZN30_INTERNAL_617074fc_4_k_cu_main4cuda3std6ranges3__45__cpo4sizeE
	.align		8
        /*00d8*/ 	.dword	_ZN30_INTERNAL_617074fc_4_k_cu_main4cuda3std6ranges3__45__cpo5ssizeE
	.align		8
        /*00e0*/ 	.dword	_ZN30_INTERNAL_617074fc_4_k_cu_main4cuda3std6ranges3__45__cpo8distanceE
	.align		8
        /*00e8*/ 	.dword	_ZN30_INTERNAL_617074fc_4_k_cu_main6thrust24THRUST_300001_SM_1000_NS8cuda_cub3parE
	.align		8
        /*00f0*/ 	.dword	_ZN30_INTERNAL_617074fc_4_k_cu_main6thrust24THRUST_300001_SM_1000_NS8cuda_cub10par_nosyncE
	.align		8
        /*00f8*/ 	.dword	_ZN30_INTERNAL_617074fc_4_k_cu_main6thrust24THRUST_300001_SM_1000_NS6system6detail10sequential3seqE
	.align		8
        /*0100*/ 	.dword	_ZN30_INTERNAL_617074fc_4_k_cu_main6thrust24THRUST_300001_SM_1000_NS6system3cpp3parE
	.align		8
        /*0108*/ 	.dword	_ZN30_INTERNAL_617074fc_4_k_cu_main6thrust24THRUST_300001_SM_1000_NS12placeholders2_1E
	.align		8
        /*0110*/ 	.dword	_ZN30_INTERNAL_617074fc_4_k_cu_main6thrust24THRUST_300001_SM_1000_NS12placeholders2_2E
	.align		8
        /*0118*/ 	.dword	_ZN30_INTERNAL_617074fc_4_k_cu_main6thrust24THRUST_300001_SM_1000_NS12placeholders2_3E
	.align		8
        /*0120*/ 	.dword	_ZN30_INTERNAL_617074fc_4_k_cu_main6thrust24THRUST_300001_SM_1000_NS12placeholders2_4E
	.align		8
        /*0128*/ 	.dword	_ZN30_INTERNAL_617074fc_4_k_cu_main6thrust24THRUST_300001_SM_1000_NS12placeholders2_5E
	.align		8
        /*0130*/ 	.dword	_ZN30_INTERNAL_617074fc_4_k_cu_main6thrust24THRUST_300001_SM_1000_NS12placeholders2_6E
	.align		8
        /*0138*/ 	.dword	_ZN30_INTERNAL_617074fc_4_k_cu_main6thrust24THRUST_300001_SM_1000_NS12placeholders2_7E
	.align		8
        /*0140*/ 	.dword	_ZN30_INTERNAL_617074fc_4_k_cu_main6thrust24THRUST_300001_SM_1000_NS12placeholders2_8E
	.align		8
        /*0148*/ 	.dword	_ZN30_INTERNAL_617074fc_4_k_cu_main6thrust24THRUST_300001_SM_1000_NS12placeholders2_9E
	.align		8
        /*0150*/ 	.dword	_ZN30_INTERNAL_617074fc_4_k_cu_main6thrust24THRUST_300001_SM_1000_NS12placeholders3_10E
	.align		8
        /*0158*/ 	.dword	_ZN30_INTERNAL_617074fc_4_k_cu_main6thrust24THRUST_300001_SM_1000_NS3seqE
	.align		8
        /*0160*/ 	.dword	_ZN30_INTERNAL_617074fc_4_k_cu_main6thrust24THRUST_300001_SM_1000_NS6deviceE


//--------------------- .text._ZN3cub18CUB_300001_SM_10006detail9transform16transform_kernelINS2_10policy_hubILb1EN4cuda3std3__45tupleIJN6thrust24THRUST_300001_SM_1000_NS6detail15normal_iteratorINSA_10device_ptrIcEEEESF_EEEE10policy1000El7calculoNSC_INSD_IiEEEEJPcSM_EEEvT0_iT1_T2_DpNS2_10kernel_argIT3_EE --------------------------
	.section	.text._ZN3cub18CUB_300001_SM_10006detail9transform16transform_kernelINS2_10policy_hubILb1EN4cuda3std3__45tupleIJN6thrust24THRUST_300001_SM_1000_NS6detail15normal_iteratorINSA_10device_ptrIcEEEESF_EEEE10policy1000El7calculoNSC_INSD_IiEEEEJPcSM_EEEvT0_iT1_T2_DpNS2_10kernel_argIT3_EE,"ax",@progbits
	.align	128
        .global         _ZN3cub18CUB_300001_SM_10006detail9transform16transform_kernelINS2_10policy_hubILb1EN4cuda3std3__45tupleIJN6thrust24THRUST_300001_SM_1000_NS6detail15normal_iteratorINSA_10device_ptrIcEEEESF_EEEE10policy1000El7calculoNSC_INSD_IiEEEEJPcSM_EEEvT0_iT1_T2_DpNS2_10kernel_argIT3_EE
        .type           _ZN3cub18CUB_300001_SM_10006detail9transform16transform_kernelINS2_10policy_hubILb1EN4cuda3std3__45tupleIJN6thrust24THRUST_300001_SM_1000_NS6detail15normal_iteratorINSA_10device_ptrIcEEEESF_EEEE10policy1000El7calculoNSC_INSD_IiEEEEJPcSM_EEEvT0_iT1_T2_DpNS2_10kernel_argIT3_EE,@function
        .size           _ZN3cub18CUB_300001_SM_10006detail9transform16transform_kernelINS2_10policy_hubILb1EN4cuda3std3__45tupleIJN6thrust24THRUST_300001_SM_1000_NS6detail15normal_iteratorINSA_10device_ptrIcEEEESF_EEEE10policy1000El7calculoNSC_INSD_IiEEEEJPcSM_EEEvT0_iT1_T2_DpNS2_10kernel_argIT3_EE,(.L_x_65 - _ZN3cub18CUB_300001_SM_10006detail9transform16transform_kernelINS2_10policy_hubILb1EN4cuda3std3__45tupleIJN6thrust24THRUST_300001_SM_1000_NS6detail15normal_iteratorINSA_10device_ptrIcEEEESF_EEEE10policy1000El7calculoNSC_INSD_IiEEEEJPcSM_EEEvT0_iT1_T2_DpNS2_10kernel_argIT3_EE)
        .other          _ZN3cub18CUB_300001_SM_10006detail9transform16transform_kernelINS2_10policy_hubILb1EN4cuda3std3__45tupleIJN6thrust24THRUST_300001_SM_1000_NS6detail15normal_iteratorINSA_10device_ptrIcEEEESF_EEEE10policy1000El7calculoNSC_INSD_IiEEEEJPcSM_EEEvT0_iT1_T2_DpNS2_10kernel_argIT3_EE,@"STO_CUDA_ENTRY STV_DEFAULT"
_ZN3cub18CUB_300001_SM_10006detail9transform16transform_kernelINS2_10policy_hubILb1EN4cuda3std3__45tupleIJN6thrust24THRUST_300001_SM_1000_NS6detail15normal_iteratorINSA_10device_ptrIcEEEESF_EEEE10policy1000El7calculoNSC_INSD_IiEEEEJPcSM_EEEvT0_iT1_T2_DpNS2_10kernel_argIT3_EE:
.text._ZN3cub18CUB_300001_SM_10006detail9transform16transform_kernelINS2_10policy_hubILb1EN4cuda3std3__45tupleIJN6thrust24THRUST_300001_SM_1000_NS6detail15normal_iteratorINSA_10device_ptrIcEEEESF_EEEE10policy1000El7calculoNSC_INSD_IiEEEEJPcSM_EEEvT0_iT1_T2_DpNS2_10kernel_argIT3_EE:
[----:B------:R-:W-:Y:S08]  /*0000*/  LDC R1, c[0x0][0x37c] ;  /* 0x0000df00ff017b82 */ /* 0x000ff00000000800 */
[----:B------:R-:W0:Y:S01]  /*0010*/  LDC R8, c[0x0][0x388] ;  /* 0x0000e200ff087b82 */ /* 0x000e220000000800 */
[----:B------:R-:W1:Y:S01]  /*0020*/  S2R R0, SR_TID.X ;  /* 0x0000000000007919 */ /* 0x000e620000002100 */
[----:B------:R-:W2:Y:S01]  /*0030*/  LDCU.64 UR6, c[0x0][0x380] ;  /* 0x00007000ff0677ac */ /* 0x000ea20008000a00 */
[----:B------:R-:W-:Y:S05]  /*0040*/  BSSY.RECONVERGENT B0, `(.L_x_0) ;  /* 0x0000026000007945 */ /* 0x000fea0003800200 */
[----:B------:R-:W3:Y:S01]  /*0050*/  S2UR UR4, SR_CTAID.X ;  /* 0x00000000000479c3 */ /* 0x000ee20000002500 */
[----:B0-----:R-:W-:-:S05]  /*0060*/  IMAD.SHL.U32 R2, R8, 0x80, RZ ;  /* 0x0000008008027824 */ /* 0x001fca00078e00ff */
[----:B------:R-:W-:Y:S01]  /*0070*/  SHF.R.S32.HI R3, RZ, 0x1f, R2 ;  /* 0x0000001fff037819 */ /* 0x000fe20000011402 */
[----:B---3--:R-:W-:-:S04]  /*0080*/  IMAD.WIDE.U32 R4, R2, UR4, RZ ;  /* 0x0000000402047c25 */ /* 0x008fc8000f8e00ff */
[----:B------:R-:W-:Y:S01]  /*0090*/  IMAD R9, R3, UR4, RZ ;  /* 0x0000000403097c24 */ /* 0x000fe2000f8e02ff */
[----:B--2---:R-:W-:Y:S01]  /*00a0*/  IADD3 R7, P1, PT, -R4, UR6, RZ ;  /* 0x0000000604077c10 */ /* 0x004fe2000ff3e1ff */
[----:B-1----:R-:W-:Y:S02]  /*00b0*/  IMAD.SHL.U32 R12, R0, 0x80, RZ ;  /* 0x00000080000c7824 */ /* 0x002fe400078e00ff */
[----:B------:R-:W-:Y:S01]  /*00c0*/  IMAD.IADD R6, R5, 0x1, R9 ;  /* 0x0000000105067824 */ /* 0x000fe200078e0209 */
[----:B------:R-:W-:-:S04]  /*00d0*/  ISETP.LT.U32.AND P0, PT, R7, R2, PT ;  /* 0x000000020700720c */ /* 0x000fc80003f01070 */
[----:B------:R-:W-:-:S04]  /*00e0*/  IADD3.X R10, PT, PT, ~R6, UR7, RZ, P1, !PT ;  /* 0x00000007060a7c10 */ /* 0x000fc80008ffe5ff */
[----:B------:R-:W-:-:S04]  /*00f0*/  ISETP.LT.AND.EX P0, PT, R10, R3, PT, P0 ;  /* 0x000000030a00720c */ /* 0x000fc80003f01300 */
[----:B------:R-:W-:-:S04]  /*0100*/  SEL R3, R7, R2, P0 ;  /* 0x0000000207037207 */ /* 0x000fc80000000000 */
[----:B------:R-:W-:-:S13]  /*0110*/  ISETP.GE.AND P0, PT, R12, R3, PT ;  /* 0x000000030c00720c */ /* 0x000fda0003f06270 */
[----:B------:R-:W-:Y:S05]  /*0120*/  @P0 BRA `(.L_x_1) ;  /* 0x00000000005c0947 */ /* 0x000fea0003800000 */
[----:B------:R-:W0:Y:S01]  /*0130*/  LDCU.64 UR4, c[0x0][0x3a8] ;  /* 0x00007500ff0477ac */ /* 0x000e220008000a00 */
[----:B------:R-:W-:Y:S01]  /*0140*/  BSSY.RECONVERGENT B1, `(.L_x_2) ;  /* 0x000000b000017945 */ /* 0x000fe20003800200 */
[----:B------:R-:W-:Y:S01]  /*0150*/  IMAD.MOV.U32 R14, RZ, RZ, R12 ;  /* 0x000000ffff0e7224 */ /* 0x000fe200078e000c */
[----:B0-----:R-:W-:-:S04]  /*0160*/  IADD3 R10, P0, PT, R4, UR4, RZ ;  /* 0x00000004040a7c10 */ /* 0x001fc8000ff1e0ff */
[----:B------:R-:W-:-:S03]  /*0170*/  IADD3.X R11, PT, PT, R6, UR5, RZ, P0, !PT ;  /* 0x00000005060b7c10 */ /* 0x000fc600087fe4ff */
[----:B------:R-:W-:-:S07]  /*0180*/  IMAD.WIDE.U32 R10, R0, 0x80, R10 ;  /* 0x00000080000a7825 */ /* 0x000fce00078e000a */
.L_x_3:
[----:B------:R-:W-:Y:S01]  /*0190*/  VIADD R14, R14, 0x4000 ;  /* 0x000040000e0e7836 */ /* 0x000fe20000000000 */
[----:B------:R0:W-:Y:S04]  /*01a0*/  CCTL.E.PF2 [R10] ;  /* 0x000000000a00798f */ /* 0x0001e80000800100 */
[----:B------:R-:W-:Y:S02]  /*01b0*/  ISETP.GE.AND P0, PT, R14, R3, PT ;  /* 0x000000030e00720c */ /* 0x000fe40003f06270 */
[----:B0-----:R-:W-:-:S05]  /*01c0*/  IADD3 R10, P1, PT, R10, 0x4000, RZ ;  /* 0x000040000a0a7810 */ /* 0x001fca0007f3e0ff */
[----:B------:R-:W-:-:S06]  /*01d0*/  IMAD.X R11, RZ, RZ, R11, P1 ;  /* 0x000000ffff0b7224 */ /* 0x000fcc00008e060b */
[----:B------:R-:W-:Y:S05]  /*01e0*/  @!P0 BRA `(.L_x_3) ;  /* 0xfffffffc00e88947 */ /* 0x000fea000383ffff */
[----:B------:R-:W-:Y:S05]  /*01f0*/  BSYNC.RECONVERGENT B1 ;  /* 0x0000000000017941 */ /* 0x000fea0003800200 */
.L_x_2:
[----:B------:R-:W0:Y:S02]  /*0200*/  LDCU.64 UR4, c[0x0][0x3b8] ;  /* 0x00007700ff0477ac */ /* 0x000e240008000a00 */
[----:B0-----:R-:W-:-:S04]  /*0210*/  IADD3 R10, P0, PT, R4, UR4, RZ ;  /* 0x00000004040a7c10 */ /* 0x001fc8000ff1e0ff */
[----:B------:R-:W-:-:S03]  /*0220*/  IADD3.X R11, PT, PT, R6, UR5, RZ, P0, !PT ;  /* 0x00000005060b7c10 */ /* 0x000fc600087fe4ff */
[----:B------:R-:W-:-:S07]  /*0230*/  IMAD.WIDE.U32 R10, R0, 0x80, R10 ;  /* 0x00000080000a7825 */ /* 0x000fce00078e000a */
.L_x_4:
[----:B------:R-:W-:Y:S01]  /*0240*/  VIADD R12, R12, 0x4000 ;  /* 0x000040000c0c7836 */ /* 0x000fe20000000000 */
[----:B------:R0:W-:Y:S04]  /*0250*/  CCTL.E.PF2 [R10] ;  /* 0x000000000a00798f */ /* 0x0001e80000800100 */
[----:B------:R-:W-:Y:S02]  /*0260*/  ISETP.GE.AND P0, PT, R12, R3, PT ;  /* 0x000000030c00720c */ /* 0x000fe40003f06270 */
[----:B0-----:R-:W-:-:S05]  /*0270*/  IADD3 R10, P1, PT, R10, 0x4000, RZ ;  /* 0x000040000a0a7810 */ /* 0x001fca0007f3e0ff */
[----:B------:R-:W-:-:S06]  /*0280*/  IMAD.X R11, RZ, RZ, R11, P1 ;  /* 0x000000ffff0b7224 */ /* 0x000fcc00008e060b */
[----:B------:R-:W-:Y:S05]  /*0290*/  @!P0 BRA `(.L_x_4) ;  /* 0xfffffffc00e88947 */ /* 0x000fea000383ffff */
.L_x_1:
[----:B------:R-:W-:Y:S05]  /*02a0*/  BSYNC.RECONVERGENT B0 ;  /* 0x0000000000007941 */ /* 0x000fea0003800200 */
.L_x_0:
[----:B------:R-:W0:Y:S01]  /*02b0*/  LDC.64 R20, c[0x0][0x3a0] ;  /* 0x0000e800ff147b82 */ /* 0x000e220000000a00 */
[----:B------:R-:W1:Y:S01]  /*02c0*/  LDCU.64 UR6, c[0x0][0x3b8] ;  /* 0x00007700ff0677ac */ /* 0x000e620008000a00 */
[----:B------:R-:W-:Y:S02]  /*02d0*/  ISETP.NE.AND P0, PT, R2, R3, PT ;  /* 0x000000030200720c */ /* 0x000fe40003f05270 */
[C---:B------:R-:W-:Y:S01]  /*02e0*/  SHF.L.U64.HI R2, R4.reuse, 0x2, R6 ;  /* 0x0000000204027819 */ /* 0x040fe20000010206 */
[----:B------:R-:W2:Y:S03]  /*02f0*/  LDCU.64 UR4, c[0x0][0x358] ;  /* 0x00006b00ff0477ac */ /* 0x000ea60008000a00 */
[----:B------:R-:W3:Y:S01]  /*0300*/  LDC.64 R10, c[0x0][0x3a8] ;  /* 0x0000ea00ff0a7b82 */ /* 0x000ee20000000a00 */
[C---:B-1----:R-:W-:Y:S02]  /*0310*/  IADD3 R5, P3, PT, R4.reuse, UR6, RZ ;  /* 0x0000000604057c10 */ /* 0x042fe4000ff7e0ff */
[----:B0-----:R-:W-:-:S05]  /*0320*/  LEA R20, P1, R4, R20, 0x2 ;  /* 0x0000001404147211 */ /* 0x001fca00078210ff */
[----:B------:R-:W-:Y:S01]  /*0330*/  IMAD.X R21, R2, 0x1, R21, P1 ;  /* 0x0000000102157824 */ /* 0x000fe200008e0615 */
[----:B---3--:R-:W-:Y:S02]  /*0340*/  IADD3 R7, P2, PT, R4, R10, RZ ;  /* 0x0000000a04077210 */ /* 0x008fe40007f5e0ff */
[----:B------:R-:W-:-:S03]  /*0350*/  IADD3.X R4, PT, PT, R6, UR7, RZ, P3, !PT ;  /* 0x0000000706047c10 */ /* 0x000fc60009ffe4ff */
[----:B------:R-:W-:Y:S01]  /*0360*/  IMAD.X R2, R6, 0x1, R11, P2 ;  /* 0x0000000106027824 */ /* 0x000fe200010e060b */
[----:B--2---:R-:W-:Y:S07]  /*0370*/  @!P0 BRA `(.L_x_5) ;  /* 0x0000001c00708947 */ /* 0x004fee0003800000 */
[----:B------:R-:W-:-:S13]  /*0380*/  ISETP.GE.AND P0, PT, R8, 0x1, PT ;  /* 0x000000010800780c */ /* 0x000fda0003f06270 */
[----:B------:R-:W-:Y:S05]  /*0390*/  @!P0 EXIT ;  /* 0x000000000000894d */ /* 0x000fea0003800000 */
[C---:B------:R-:W-:Y:S01]  /*03a0*/  ISETP.GE.U32.AND P0, PT, R8.reuse, 0x8, PT ;  /* 0x000000080800780c */ /* 0x040fe20003f06070 */
[----:B------:R-:W-:Y:S01]  /*03b0*/  IMAD.MOV.U32 R9, RZ, RZ, RZ ;  /* 0x000000ffff097224 */ /* 0x000fe200078e00ff */
[----:B------:R-:W-:-:S11]  /*03c0*/  LOP3.LUT R6, R8, 0x7, RZ, 0xc0, !PT ;  /* 0x0000000708067812 */ /* 0x000fd600078ec0ff */
[----:B------:R-:W-:Y:S05]  /*03d0*/  @!P0 BRA `(.L_x_6) ;  /* 0x0000001000808947 */ /* 0x000fea0003800000 */
[C---:B------:R-:W-:Y:S01]  /*03e0*/  ISETP.GE.AND P1, PT, R0.reuse, R3, PT ;  /* 0x000000030000720c */ /* 0x040fe20003f26270 */
[----:B------:R-:W-:Y:S01]  /*03f0*/  VIADD R22, R0, 0x80 ;  /* 0x0000008000167836 */ /* 0x000fe20000000000 */
[----:B------:R-:W-:Y:S04]  /*0400*/  BSSY.RECONVERGENT B0, `(.L_x_7) ;  /* 0x000001a000007945 */ /* 0x000fe80003800200 */
[----:B------:R-:W-:Y:S02]  /*0410*/  SHF.R.S32.HI R9, RZ, 0x1f, R22 ;  /* 0x0000001fff097819 */ /* 0x000fe40000011416 */
[C---:B------:R-:W-:Y:S02]  /*0420*/  IADD3 R18, P2, PT, R22.reuse, R7, RZ ;  /* 0x0000000716127210 */ /* 0x040fe40007f5e0ff */
[----:B------:R-:W-:-:S02]  /*0430*/  IADD3 R16, P3, PT, R22, R5, RZ ;  /* 0x0000000516107210 */ /* 0x000fc40007f7e0ff */
[----:B------:R-:W-:Y:S01]  /*0440*/  ISETP.GE.AND P0, PT, R22, R3, PT ;  /* 0x000000031600720c */ /* 0x000fe20003f06270 */
[C---:B------:R-:W-:Y:S02]  /*0450*/  IMAD.X R19, R9.reuse, 0x1, R2, P2 ;  /* 0x0000000109137824 */ /* 0x040fe400010e0602 */
[----:B------:R-:W-:Y:S01]  /*0460*/  IMAD.X R17, R9, 0x1, R4, P3 ;  /* 0x0000000109117824 */ /* 0x000fe200018e0604 */
[----:B------:R-:W-:Y:S09]  /*0470*/  @P1 BRA `(.L_x_8) ;  /* 0x0000000000481947 */ /* 0x000ff20003800000 */
[C---:B------:R-:W-:Y:S01]  /*0480*/  IADD3 R10, P2, PT, R0.reuse, R5, RZ ;  /* 0x00000005000a7210 */ /* 0x040fe20007f5e0ff */
[----:B------:R-:W0:Y:S01]  /*0490*/  LDCU.128 UR8, c[0x0][0x390] ;  /* 0x00007200ff0877ac */ /* 0x000e220008000c00 */
[----:B------:R-:W-:-:S03]  /*04a0*/  IADD3 R24, P1, PT, R0, R7, RZ ;  /* 0x0000000700187210 */ /* 0x000fc60007f3e0ff */
[----:B------:R-:W-:Y:S02]  /*04b0*/  IMAD.X R11, RZ, RZ, R4, P2 ;  /* 0x000000ffff0b7224 */ /* 0x000fe400010e0604 */
[----:B------:R-:W-:-:S03]  /*04c0*/  IMAD.X R25, RZ, RZ, R2, P1 ;  /* 0x000000ffff197224 */ /* 0x000fc600008e0602 */
[----:B------:R-:W0:Y:S04]  /*04d0*/  LDG.E.S8 R10, desc[UR4][R10.64] ;  /* 0x000000040a0a7981 */ /* 0x000e28000c1e1300 */
[----:B------:R-:W2:Y:S01]  /*04e0*/  LDG.E.S8 R24, desc[UR4][R24.64] ;  /* 0x0000000418187981 */ /* 0x000ea2000c1e1300 */
[----:B0-----:R-:W-:Y:S02]  /*04f0*/  IADD3 R14, P2, PT, R10, UR10, RZ ;  /* 0x0000000a0a0e7c10 */ /* 0x001fe4000ff5e0ff */
[----:B--2---:R-:W-:Y:S02]  /*0500*/  IADD3 R12, P1, PT, R24, UR8, RZ ;  /* 0x00000008180c7c10 */ /* 0x004fe4000ff3e0ff */
[----:B------:R-:W-:Y:S02]  /*0510*/  LEA.HI.X.SX32 R15, R10, UR11, 0x1, P2 ;  /* 0x0000000b0a0f7c11 */ /* 0x000fe400090f0eff */
[----:B------:R-:W-:-:S04]  /*0520*/  LEA.HI.X.SX32 R13, R24, UR9, 0x1, P1 ;  /* 0x00000009180d7c11 */ /* 0x000fc800088f0eff */
[----:B------:R-:W2:Y:S04]  /*0530*/  LDG.E.U8 R15, desc[UR4][R14.64] ;  /* 0x000000040e0f7981 */ /* 0x000ea8000c1e1100 */
[----:B------:R-:W2:Y:S01]  /*0540*/  LDG.E.U8 R12, desc[UR4][R12.64] ;  /* 0x000000040c0c7981 */ /* 0x000ea2000c1e1100 */
[----:B------:R-:W-:Y:S02]  /*0550*/  IMAD.MOV.U32 R9, RZ, RZ, 0x2 ;  /* 0x00000002ff097424 */ /* 0x000fe400078e00ff */
[----:B------:R-:W-:Y:S01]  /*0560*/  IMAD.WIDE.U32 R24, R0, 0x4, R20 ;  /* 0x0000000400187825 */ /* 0x000fe200078e0014 */
[----:B--2---:R-:W-:-:S04]  /*0570*/  ISETP.NE.AND P1, PT, R12, R15, PT ;  /* 0x0000000f0c00720c */ /* 0x004fc80003f25270 */
[----:B------:R-:W-:-:S05]  /*0580*/  SEL R9, R9, 0xffffffff, !P1 ;  /* 0xffffffff09097807 */ /* 0x000fca0004800000 */
[----:B------:R0:W-:Y:S04]  /*0590*/  STG.E desc[UR4][R24.64], R9 ;  /* 0x0000000918007986 */ /* 0x0001e8000c101904 */
.L_x_8:
[----:B------:R-:W-:Y:S05]  /*05a0*/  BSYNC.RECONVERGENT B0 ;  /* 0x0000000000007941 */ /* 0x000fea0003800200 */
.L_x_7:
[----:B------:R-:W2:Y:S01]  /*05b0*/  @!P0 LDG.E.S8 R23, desc[UR4][R16.64] ;  /* 0x0000000410178981 */ /* 0x000ea2000c1e1300 */
[----:B------:R-:W2:Y:S03]  /*05c0*/  LDC.64 R12, c[0x0][0x398] ;  /* 0x0000e600ff0c7b82 */ /* 0x000ea60000000a00 */
[----:B0-----:R-:W3:Y:S05]  /*05d0*/  @!P0 LDG.E.S8 R9, desc[UR4][R18.64] ;  /* 0x0000000412098981 */ /* 0x001eea000c1e1300 */
[----:B------:R-:W3:Y:S01]  /*05e0*/  LDC.64 R10, c[0x0][0x390] ;  /* 0x0000e400ff0a7b82 */ /* 0x000ee20000000a00 */
[----:B--2---:R-:W-:-:S02]  /*05f0*/  @!P0 IADD3 R12, P2, PT, R23, R12, RZ ;  /* 0x0000000c170c8210 */ /* 0x004fc40007f5e0ff */
[----:B---3--:R-:W-:Y:S02]  /*0600*/  @!P0 IADD3 R14, P1, PT, R9, R10, RZ ;  /* 0x0000000a090e8210 */ /* 0x008fe40007f3e0ff */
[----:B------:R-:W-:Y:S02]  /*0610*/  @!P0 LEA.HI.X.SX32 R13, R23, R13, 0x1, P2 ;  /* 0x0000000d170d8211 */ /* 0x000fe400010f0eff */
[----:B------:R-:W-:-:S04]  /*0620*/  @!P0 LEA.HI.X.SX32 R15, R9, R11, 0x1, P1 ;  /* 0x0000000b090f8211 */ /* 0x000fc800008f0eff */
[----:B------:R-:W2:Y:S04]  /*0630*/  @!P0 LDG.E.U8 R13, desc[UR4][R12.64] ;  /* 0x000000040c0d8981 */ /* 0x000ea8000c1e1100 */
[----:B------:R-:W2:Y:S01]  /*0640*/  @!P0 LDG.E.U8 R14, desc[UR4][R14.64] ;  /* 0x000000040e0e8981 */ /* 0x000ea2000c1e1100 */
[----:B------:R-:W-:Y:S02]  /*0650*/  VIADD R10, R0, 0x100 ;  /* 0x00000100000a7836 */ /* 0x000fe40000000000 */
[----:B------:R-:W-:-:S03]  /*0660*/  @!P0 IMAD.MOV.U32 R9, RZ, RZ, 0x2 ;  /* 0x00000002ff098424 */ /* 0x000fc600078e00ff */
[----:B------:R-:W-:Y:S01]  /*0670*/  ISETP.GE.AND P1, PT, R10, R3, PT ;  /* 0x000000030a00720c */ /* 0x000fe20003f26270 */
[----:B------:R-:W-:Y:S01]  /*0680*/  IMAD.WIDE R10, R22, 0x4, R20 ;  /* 0x00000004160a7825 */ /* 0x000fe200078e0214 */
[----:B--2---:R-:W-:Y:S02]  /*0690*/  @!P0 ISETP.NE.AND P2, PT, R14, R13, PT ;  /* 0x0000000d0e00820c */ /* 0x004fe40003f45270 */
[----:B------:R-:W0:Y:S02]  /*06a0*/  LDC.64 R14, c[0x0][0x390] ;  /* 0x0000e400ff0e7b82 */ /* 0x000e240000000a00 */
[----:B------:R-:W-:-:S05]  /*06b0*/  @!P0 SEL R9, R9, 0xffffffff, !P2 ;  /* 0xffffffff09098807 */ /* 0x000fca0005000000 */
[----:B------:R1:W-:Y:S01]  /*06c0*/  @!P0 STG.E desc[UR4][R10.64], R9 ;  /* 0x000000090a008986 */ /* 0x0003e2000c101904 */
[----:B------:R-:W2:Y:S03]  /*06d0*/  LDC.64 R12, c[0x0][0x398] ;  /* 0x0000e600ff0c7b82 */ /* 0x000ea60000000a00 */
[----:B------:R-:W0:Y:S04]  /*06e0*/  @!P1 LDG.E.S8 R23, desc[UR4][R18.64+0x80] ;  /* 0x0000800412179981 */ /* 0x000e28000c1e1300 */
[----:B------:R-:W2:Y:S01]  /*06f0*/  @!P1 LDG.E.S8 R26, desc[UR4][R16.64+0x80] ;  /* 0x00008004101a9981 */ /* 0x000ea2000c1e1300 */
[----:B0-----:R-:W-:Y:S02]  /*0700*/  @!P1 IADD3 R24, P0, PT, R23, R14, RZ ;  /* 0x0000000e17189210 */ /* 0x001fe40007f1e0ff */
[----:B--2---:R-:W-:-:S02]  /*0710*/  @!P1 IADD3 R22, P2, PT, R26, R12, RZ ;  /* 0x0000000c1a169210 */ /* 0x004fc40007f5e0ff */
[----:B------:R-:W-:Y:S02]  /*0720*/  @!P1 LEA.HI.X.SX32 R25, R23, R15, 0x1, P0 ;  /* 0x0000000f17199211 */ /* 0x000fe400000f0eff */
[----:B------:R-:W-:Y:S01]  /*0730*/  @!P1 LEA.HI.X.SX32 R23, R26, R13, 0x1, P2 ;  /* 0x0000000d1a179211 */ /* 0x000fe200010f0eff */
[----:B------:R-:W-:Y:S01]  /*0740*/  VIADD R12, R0, 0x180 ;  /* 0x00000180000c7836 */ /* 0x000fe20000000000 */
[----:B------:R-:W0:Y:S01]  /*0750*/  LDC.64 R14, c[0x0][0x390] ;  /* 0x0000e400ff0e7b82 */ /* 0x000e220000000a00 */
[----:B------:R-:W2:Y:S04]  /*0760*/  @!P1 LDG.E.U8 R24, desc[UR4][R24.64] ;  /* 0x0000000418189981 */ /* 0x000ea8000c1e1100 */
[----:B------:R-:W2:Y:S01]  /*0770*/  @!P1 LDG.E.U8 R23, desc[UR4][R22.64] ;  /* 0x0000000416179981 */ /* 0x000ea2000c1e1100 */
[----:B------:R-:W-:Y:S01]  /*0780*/  ISETP.GE.AND P0, PT, R12, R3, PT ;  /* 0x000000030c00720c */ /* 0x000fe20003f06270 */
[----:B-1----:R-:W-:Y:S01]  /*0790*/  @!P1 IMAD.MOV.U32 R9, RZ, RZ, 0x2 ;  /* 0x00000002ff099424 */ /* 0x002fe200078e00ff */
[----:B------:R-:W1:Y:S01]  /*07a0*/  LDC.64 R12, c[0x0][0x398] ;  /* 0x0000e600ff0c7b82 */ /* 0x000e620000000a00 */
[----:B--2---:R-:W-:-:S04]  /*07b0*/  @!P1 ISETP.NE.AND P2, PT, R24, R23, PT ;  /* 0x000000171800920c */ /* 0x004fc80003f45270 */
[----:B------:R-:W-:-:S05]  /*07c0*/  @!P1 SEL R9, R9, 0xffffffff, !P2 ;  /* 0xffffffff09099807 */ /* 0x000fca0005000000 */
[----:B------:R2:W-:Y:S04]  /*07d0*/  @!P1 STG.E desc[UR4][R10.64+0x200], R9 ;  /* 0x000200090a009986 */ /* 0x0005e8000c101904 */
[----:B------:R-:W1:Y:S04]  /*07e0*/  @!P0 LDG.E.S8 R27, desc[UR4][R16.64+0x100] ;  /* 0x00010004101b8981 */ /* 0x000e68000c1e1300 */
[----:B------:R-:W0:Y:S01]  /*07f0*/  @!P0 LDG.E.S8 R26, desc[UR4][R18.64+0x100] ;  /* 0x00010004121a8981 */ /* 0x000e22000c1e1300 */
[----:B-1----:R-:W-:Y:S02]  /*0800*/  @!P0 IADD3 R22, P2, PT, R27, R12, RZ ;  /* 0x0000000c1b168210 */ /* 0x002fe40007f5e0ff */
[----:B0-----:R-:W-:-:S02]  /*0810*/  @!P0 IADD3 R24, P1, PT, R26, R14, RZ ;  /* 0x0000000e1a188210 */ /* 0x001fc40007f3e0ff */
[----:B------:R-:W-:Y:S02]  /*0820*/  @!P0 LEA.HI.X.SX32 R23, R27, R13, 0x1, P2 ;  /* 0x0000000d1b178211 */ /* 0x000fe400010f0eff */
[----:B------:R-:W-:Y:S01]  /*0830*/  @!P0 LEA.HI.X.SX32 R25, R26, R15, 0x1, P1 ;  /* 0x0000000f1a198211 */ /* 0x000fe200008f0eff */
[----:B------:R-:W-:Y:S01]  /*0840*/  VIADD R12, R0, 0x200 ;  /* 0x00000200000c7836 */ /* 0x000fe20000000000 */
[----:B------:R-:W0:Y:S02]  /*0850*/  LDC.64 R14, c[0x0][0x390] ;  /* 0x0000e400ff0e7b82 */ /* 0x000e240000000a00 */
[----:B------:R-:W3:Y:S04]  /*0860*/  @!P0 LDG.E.U8 R23, desc[UR4][R22.64] ;  /* 0x0000000416178981 */ /* 0x000ee8000c1e1100 */
[----:B------:R-:W3:Y:S01]  /*0870*/  @!P0 LDG.E.U8 R24, desc[UR4][R24.64] ;  /* 0x0000000418188981 */ /* 0x000ee2000c1e1100 */
[----:B------:R-:W-:Y:S01]  /*0880*/  ISETP.GE.AND P1, PT, R12, R3, PT ;  /* 0x000000030c00720c */ /* 0x000fe20003f26270 */
[----:B--2---:R-:W-:Y:S01]  /*0890*/  @!P0 IMAD.MOV.U32 R9, RZ, RZ, 0x2 ;  /* 0x00000002ff098424 */ /* 0x004fe200078e00ff */
[----:B------:R-:W1:Y:S01]  /*08a0*/  LDC.64 R12, c[0x0][0x398] ;  /* 0x0000e600ff0c7b82 */ /* 0x000e620000000a00 */
[----:B---3--:R-:W-:-:S04]  /*08b0*/  @!P0 ISETP.NE.AND P2, PT, R24, R23, PT ;  /* 0x000000171800820c */ /* 0x008fc80003f45270 */
        /* <DEDUP_REMOVED lines=23> */
[----:B------:R-:W-:-:S04]  /*0a30*/  @!P0 LEA.HI.X.SX32 R15, R26, R15, 0x1, P1 ;  /* 0x0000000f1a0f8211 */ /* 0x000fc800008f0eff */
[----:B------:R-:W3:Y:S04]  /*0a40*/  @!P0 LDG.E.U8 R23, desc[UR4][R22.64] ;  /* 0x0000000416178981 */ /* 0x000ee8000c1e1100 */
[----:B------:R-:W3:Y:S01]  /*0a50*/  @!P0 LDG.E.U8 R14, desc[UR4][R14.64] ;  /* 0x000000040e0e8981 */ /* 0x000ee2000c1e1100 */
[----:B------:R-:W-:Y:S02]  /*0a60*/  VIADD R12, R0, 0x300 ;  /* 0x00000300000c7836 */ /* 0x000fe40000000000 */
[----:B--2---:R-:W-:-:S03]  /*0a70*/  @!P0 IMAD.MOV.U32 R9, RZ, RZ, 0x2 ;  /* 0x00000002ff098424 */ /* 0x004fc600078e00ff */
[----:B------:R-:W-:Y:S02]  /*0a80*/  ISETP.GE.AND P1, PT, R12, R3, PT ;  /* 0x000000030c00720c */ /* 0x000fe40003f26270 */
[----:B------:R-:W0:Y:S01]  /*0a90*/  LDC.64 R12, c[0x0][0x390] ;  /* 0x0000e400ff0c7b82 */ /* 0x000e220000000a00 */
[----:B---3--:R-:W-:-:S07]  /*0aa0*/  @!P0 ISETP.NE.AND P2, PT, R14, R23, PT ;  /* 0x000000170e00820c */ /* 0x008fce0003f45270 */
[----:B------:R-:W1:Y:S01]  /*0ab0*/  LDC.64 R14, c[0x0][0x398] ;  /* 0x0000e600ff0e7b82 */ /* 0x000e620000000a00 */
        /* <DEDUP_REMOVED lines=26> */
[----:B------:R-:W-:Y:S01]  /*0c60*/  @!P0 IMAD.MOV.U32 R15, RZ, RZ, 0x2 ;  /* 0x00000002ff0f8424 */ /* 0x000fe200078e00ff */
[----:B--2---:R-:W-:Y:S02]  /*0c70*/  LOP3.LUT R9, R8, 0x7ffffff8, RZ, 0xc0, !PT ;  /* 0x7ffffff808097812 */ /* 0x004fe400078ec0ff */
[----:B---3--:R-:W-:-:S04]  /*0c80*/  @!P0 ISETP.NE.AND P1, PT, R22, R13, PT ;  /* 0x0000000d1600820c */ /* 0x008fc80003f25270 */
[----:B------:R-:W-:-:S05]  /*0c90*/  @!P0 SEL R15, R15, 0xffffffff, !P1 ;  /* 0xffffffff0f0f8807 */ /* 0x000fca0004800000 */
[----:B------:R0:W-:Y:S01]  /*0ca0*/  @!P0 STG.E desc[UR4][R10.64+0xc00], R15 ;  /* 0x000c000f0a008986 */ /* 0x0001e2000c101904 */
[----:B------:R-:W-:-:S13]  /*0cb0*/  ISETP.NE.AND P0, PT, R9, 0x8, PT ;  /* 0x000000080900780c */ /* 0x000fda0003f05270 */
[----:B0-----:R-:W-:Y:S05]  /*0cc0*/  @!P0 BRA `(.L_x_6) ;  /* 0x0000000800448947 */ /* 0x001fea0003800000 */
[----:B------:R-:W-:Y:S01]  /*0cd0*/  IMAD.MOV.U32 R8, RZ, RZ, 0x8 ;  /* 0x00000008ff087424 */ /* 0x000fe200078e00ff */
[----:B------:R-:W0:Y:S06]  /*0ce0*/  LDCU.128 UR8, c[0x0][0x390] ;  /* 0x00007200ff0877ac */ /* 0x000e2c0008000c00 */
.L_x_11:
[----:B------:R-:W-:Y:S01]  /*0cf0*/  IMAD R10, R8, 0x80, R0 ;  /* 0x00000080080a7824 */ /* 0x000fe200078e0200 */
[----:B------:R-:W-:Y:S03]  /*0d00*/  BSSY.RECONVERGENT B0, `(.L_x_9) ;  /* 0x0000018000007945 */ /* 0x000fe60003800200 */
[C---:B------:R-:W-:Y:S01]  /*0d10*/  VIADD R22, R10.reuse, 0x80 ;  /* 0x000000800a167836 */ /* 0x040fe20000000000 */
[----:B------:R-:W-:-:S04]  /*0d20*/  ISETP.GE.AND P2, PT, R10, R3, PT ;  /* 0x000000030a00720c */ /* 0x000fc80003f46270 */
[C---:B------:R-:W-:Y:S02]  /*0d30*/  ISETP.GE.AND P0, PT, R22.reuse, R3, PT ;  /* 0x000000031600720c */ /* 0x040fe40003f06270 */
[----:B------:R-:W-:Y:S02]  /*0d40*/  IADD3 R14, P1, PT, R22, R7, RZ ;  /* 0x00000007160e7210 */ /* 0x000fe40007f3e0ff */
[----:B------:R-:W-:-:S05]  /*0d50*/  SHF.R.S32.HI R11, RZ, 0x1f, R22 ;  /* 0x0000001fff0b7819 */ /* 0x000fca0000011416 */
[----:B------:R-:W-:Y:S06]  /*0d60*/  @P2 BRA `(.L_x_10) ;  /* 0x0000000000442947 */ /* 0x000fec0003800000 */
[C---:B------:R-:W-:Y:S02]  /*0d70*/  IADD3 R18, P3, PT, R10.reuse, R5, RZ ;  /* 0x000000050a127210 */ /* 0x040fe40007f7e0ff */
        /* <DEDUP_REMOVED lines=16> */
.L_x_10:
[----:B0-----:R-:W-:Y:S05]  /*0e80*/  BSYNC.RECONVERGENT B0 ;  /* 0x0000000000007941 */ /* 0x001fea0003800200 */
.L_x_9:
[----:B------:R-:W-:Y:S01]  /*0e90*/  IADD3 R12, P2, PT, R22, R5, RZ ;  /* 0x00000005160c7210 */ /* 0x000fe20007f5e0ff */
[C---:B------:R-:W-:Y:S01]  /*0ea0*/  IMAD.X R15, R11.reuse, 0x1, R2, P1 ;  /* 0x000000010b0f7824 */ /* 0x040fe200008e0602 */
[----:B------:R-:W0:Y:S03]  /*0eb0*/  LDC.64 R18, c[0x0][0x398] ;  /* 0x0000e600ff127b82 */ /* 0x000e260000000a00 */
[----:B------:R-:W-:Y:S02]  /*0ec0*/  IMAD.X R13, R11, 0x1, R4, P2 ;  /* 0x000000010b0d7824 */ /* 0x000fe400010e0604 */
[----:B------:R-:W2:Y:S03]  /*0ed0*/  @!P0 LDG.E.S8 R11, desc[UR4][R14.64] ;  /* 0x000000040e0b8981 */ /* 0x000ea6000c1e1300 */
[----:B------:R-:W2:Y:S01]  /*0ee0*/  LDC.64 R16, c[0x0][0x390] ;  /* 0x0000e400ff107b82 */ /* 0x000ea20000000a00 */
[----:B-1----:R-:W0:Y:S01]  /*0ef0*/  @!P0 LDG.E.S8 R23, desc[UR4][R12.64] ;  /* 0x000000040c178981 */ /* 0x002e22000c1e1300 */
[----:B--2---:R-:W-:-:S02]  /*0f00*/  @!P0 IADD3 R16, P1, PT, R11, R16, RZ ;  /* 0x000000100b108210 */ /* 0x004fc40007f3e0ff */
[----:B0-----:R-:W-:Y:S02]  /*0f10*/  @!P0 IADD3 R18, P2, PT, R23, R18, RZ ;  /* 0x0000001217128210 */ /* 0x001fe40007f5e0ff */
[----:B------:R-:W-:Y:S02]  /*0f20*/  @!P0 LEA.HI.X.SX32 R17, R11, R17, 0x1, P1 ;  /* 0x000000110b118211 */ /* 0x000fe400008f0eff */
[----:B------:R-:W-:-:S03]  /*0f30*/  @!P0 LEA.HI.X.SX32 R19, R23, R19, 0x1, P2 ;  /* 0x0000001317138211 */ /* 0x000fc600010f0eff */
[----:B------:R-:W2:Y:S04]  /*0f40*/  @!P0 LDG.E.U8 R16, desc[UR4][R16.64] ;  /* 0x0000000410108981 */ /* 0x000ea8000c1e1100 */
[----:B------:R-:W2:Y:S01]  /*0f50*/  @!P0 LDG.E.U8 R19, desc[UR4][R18.64] ;  /* 0x0000000412138981 */ /* 0x000ea2000c1e1100 */
[----:B------:R-:W-:Y:S02]  /*0f60*/  VIADD R24, R10, 0x100 ;  /* 0x000001000a187836 */ /* 0x000fe40000000000 */
[----:B------:R-:W-:Y:S02]  /*0f70*/  @!P0 IMAD.MOV.U32 R29, RZ, RZ, 0x2 ;  /* 0x00000002ff1d8424 */ /* 0x000fe400078e00ff */
[----:B------:R-:W-:Y:S01]  /*0f80*/  IMAD.WIDE R22, R22, 0x4, R20 ;  /* 0x0000000416167825 */ /* 0x000fe200078e0214 */
[----:B------:R-:W-:-:S02]  /*0f90*/  ISETP.GE.AND P1, PT, R24, R3, PT ;  /* 0x000000031800720c */ /* 0x000fc40003f26270 */
        /* <DEDUP_REMOVED lines=12> */
[----:B------:R-:W0:Y:S02]  /*1060*/  LDC.64 R18, c[0x0][0x398] ;  /* 0x0000e600ff127b82 */ /* 0x000e240000000a00 */
        /* <DEDUP_REMOVED lines=8> */
[----:B------:R-:W0:Y:S04]  /*10f0*/  @!P0 LDG.E.S8 R28, desc[UR4][R12.64+0x100] ;  /* 0x000100040c1c8981 */ /* 0x000e28000c1e1300 */
[----:B------:R-:W1:Y:S01]  /*1100*/  @!P0 LDG.E.S8 R11, desc[UR4][R14.64+0x100] ;  /* 0x000100040e0b8981 */ /* 0x000e62000c1e1300 */
[----:B0-----:R-:W-:Y:S02]  /*1110*/  @!P0 IADD3 R24, P2, PT, R28, R18, RZ ;  /* 0x000000121c188210 */ /* 0x001fe40007f5e0ff */
[----:B-1----:R-:W-:-:S02]  /*1120*/  @!P0 IADD3 R26, P1, PT, R11, R16, RZ ;  /* 0x000000100b1a8210 */ /* 0x002fc40007f3e0ff */
        /* <DEDUP_REMOVED lines=49> */
[----:B------:R-:W-:-:S04]  /*1440*/  @!P1 LEA.HI.X.SX32 R17, R11, R17, 0x1, P0 ;  /* 0x000000110b119211 */ /* 0x000fc800000f0eff */
[----:B------:R-:W3:Y:S04]  /*1450*/  @!P1 LDG.E.U8 R19, desc[UR4][R18.64] ;  /* 0x0000000412139981 */ /* 0x000ee8000c1e1100 */
[----:B------:R-:W3:Y:S01]  /*1460*/  @!P1 LDG.E.U8 R16, desc[UR4][R16.64] ;  /* 0x0000000410109981 */ /* 0x000ee2000c1e1100 */
[----:B------:R-:W-:Y:S02]  /*1470*/  VIADD R10, R10, 0x380 ;  /* 0x000003800a0a7836 */ /* 0x000fe40000000000 */
[----:B------:R-:W-:-:S03]  /*1480*/  @!P1 IMAD.MOV.U32 R25, RZ, RZ, 0x2 ;  /* 0x00000002ff199424 */ /* 0x000fc600078e00ff */
        /* <DEDUP_REMOVED lines=14> */
[----:B------:R-:W-:Y:S02]  /*1570*/  @!P0 IMAD.MOV.U32 R18, RZ, RZ, 0x2 ;  /* 0x00000002ff128424 */ /* 0x000fe400078e00ff */
[----:B------:R-:W-:Y:S01]  /*1580*/  VIADD R8, R8, 0x8 ;  /* 0x0000000808087836 */ /* 0x000fe20000000000 */
[----:B---3--:R-:W-:-:S04]  /*1590*/  @!P0 ISETP.NE.AND P1, PT, R10, R17, PT ;  /* 0x000000110a00820c */ /* 0x008fc80003f25270 */
[----:B------:R-:W-:-:S05]  /*15a0*/  @!P0 SEL R13, R18, 0xffffffff, !P1 ;  /* 0xffffffff120d8807 */ /* 0x000fca0004800000 */
[----:B------:R2:W-:Y:S01]  /*15b0*/  @!P0 STG.E desc[UR4][R22.64+0xc00], R13 ;  /* 0x000c000d16008986 */ /* 0x0005e2000c101904 */
[----:B------:R-:W-:-:S13]  /*15c0*/  ISETP.NE.AND P0, PT, R8, R9, PT ;  /* 0x000000090800720c */ /* 0x000fda0003f05270 */
[----:B--2---:R-:W-:Y:S05]  /*15d0*/  @P0 BRA `(.L_x_11) ;  /* 0xfffffff400c40947 */ /* 0x004fea000383ffff */
.L_x_6:
[----:B------:R-:W-:-:S13]  /*15e0*/  ISETP.NE.AND P0, PT, R6, RZ, PT ;  /* 0x000000ff0600720c */ /* 0x000fda0003f05270 */
[----:B------:R-:W-:Y:S05]  /*15f0*/  @!P0 EXIT ;  /* 0x000000000000894d */ /* 0x000fea0003800000 */
[----:B------:R-:W0:Y:S01]  /*1600*/  LDC R8, c[0x0][0x388] ;  /* 0x0000e200ff087b82 */ /* 0x000e220000000800 */
[----:B------:R-:W-:Y:S02]  /*1610*/  ISETP.GE.U32.AND P0, PT, R6, 0x4, PT ;  /* 0x000000040600780c */ /* 0x000fe40003f06070 */
[----:B0-----:R-:W-:-:S11]  /*1620*/  LOP3.LUT R6, R8, 0x3, RZ, 0xc0, !PT ;  /* 0x0000000308067812 */ /* 0x001fd600078ec0ff */
[----:B------:R-:W-:Y:S05]  /*1630*/  @!P0 BRA `(.L_x_12) ;  /* 0x0000000400848947 */ /* 0x000fea0003800000 */
[----:B------:R-:W-:Y:S01]  /*1640*/  IMAD R26, R9, 0x80, R0 ;  /* 0x00000080091a7824 */ /* 0x000fe200078e0200 */
[----:B------:R-:W-:Y:S03]  /*1650*/  BSSY.RECONVERGENT B0, `(.L_x_13) ;  /* 0x000001c000007945 */ /* 0x000fe60003800200 */
[C---:B------:R-:W-:Y:S01]  /*1660*/  VIADD R10, R26.reuse, 0x80 ;  /* 0x000000801a0a7836 */ /* 0x040fe20000000000 */
[CC--:B------:R-:W-:Y:S01]  /*1670*/  ISETP.GE.AND P3, PT, R26.reuse, R3.reuse, PT ;  /* 0x000000031a00720c */ /* 0x0c0fe20003f66270 */
[C---:B------:R-:W-:Y:S02]  /*1680*/  VIADD R12, R26.reuse, 0x100 ;  /* 0x000001001a0c7836 */ /* 0x040fe40000000000 */
[----:B------:R-:W-:Y:S01]  /*1690*/  VIADD R24, R26, 0x180 ;  /* 0x000001801a187836 */ /* 0x000fe20000000000 */
[-C--:B------:R-:W-:Y:S02]  /*16a0*/  ISETP.GE.AND P2, PT, R10, R3.reuse, PT ;  /* 0x000000030a00720c */ /* 0x080fe40003f46270 */
[----:B------:R-:W-:-:S02]  /*16b0*/  ISETP.GE.AND P0, PT, R12, R3, PT ;  /* 0x000000030c00720c */ /* 0x000fc40003f06270 */
[----:B------:R-:W-:-:S05]  /*16c0*/  ISETP.GE.AND P1, PT, R24, R3, PT ;  /* 0x000000031800720c */ /* 0x000fca0003f26270 */
[----:B------:R-:W-:Y:S08]  /*16d0*/  @P3 BRA `(.L_x_14) ;  /* 0x00000000004c3947 */ /* 0x000ff00003800000 */
[----:B------:R-:W-:Y:S01]  /*16e0*/  SHF.R.S32.HI R11, RZ, 0x1f, R26 ;  /* 0x0000001fff0b7819 */ /* 0x000fe2000001141a */
[----:B------:R-:W0:Y:S01]  /*16f0*/  LDCU.128 UR8, c[0x0][0x390] ;  /* 0x00007200ff0877ac */ /* 0x000e220008000c00 */
[C---:B------:R-:W-:Y:S02]  /*1700*/  IADD3 R18, P4, PT, R26.reuse, R5, RZ ;  /* 0x000000051a127210 */ /* 0x040fe40007f9e0ff */
[----:B------:R-:W-:-:S03]  /*1710*/  IADD3 R22, P3, PT, R26, R7, RZ ;  /* 0x000000071a167210 */ /* 0x000fc60007f7e0ff */
[C---:B------:R-:W-:Y:S02]  /*1720*/  IMAD.X R19, R11.reuse, 0x1, R4, P4 ;  /* 0x000000010b137824 */ /* 0x040fe400020e0604 */
[----:B------:R-:W-:-:S03]  /*1730*/  IMAD.X R23, R11, 0x1, R2, P3 ;  /* 0x000000010b177824 */ /* 0x000fc600018e0602 */
        /* <DEDUP_REMOVED lines=9> */
[----:B------:R-:W-:Y:S01]  /*17d0*/  IMAD.WIDE R22, R26, 0x4, R20 ;  /* 0x000000041a167825 */ /* 0x000fe200078e0214 */
[----:B--2---:R-:W-:-:S04]  /*17e0*/  ISETP.NE.AND P3, PT, R14, R17, PT ;  /* 0x000000110e00720c */ /* 0x004fc80003f65270 */
[----:B------:R-:W-:-:S05]  /*17f0*/  SEL R11, R11, 0xffffffff, !P3 ;  /* 0xffffffff0b0b7807 */ /* 0x000fca0005800000 */
[----:B------:R0:W-:Y:S04]  /*1800*/  STG.E desc[UR4][R22.64], R11 ;  /* 0x0000000b16007986 */ /* 0x0001e8000c101904 */
.L_x_14:
[----:B------:R-:W-:Y:S05]  /*1810*/  BSYNC.RECONVERGENT B0 ;  /* 0x0000000000007941 */ /* 0x000fea0003800200 */
.L_x_13:
[----:B------:R-:W-:Y:S04]  /*1820*/  BSSY.RECONVERGENT B0, `(.L_x_15) ;  /* 0x0000015000007945 */ /* 0x000fe80003800200 */
[----:B------:R-:W-:Y:S05]  /*1830*/  @P2 BRA `(.L_x_16) ;  /* 0x00000000004c2947 */ /* 0x000fea0003800000 */
[----:B0-----:R-:W-:Y:S01]  /*1840*/  SHF.R.S32.HI R11, RZ, 0x1f, R10 ;  /* 0x0000001fff0b7819 */ /* 0x001fe2000001140a */
        /* <DEDUP_REMOVED lines=18> */
.L_x_16:
[----:B------:R-:W-:Y:S05]  /*1970*/  BSYNC.RECONVERGENT B0 ;  /* 0x0000000000007941 */ /* 0x000fea0003800200 */
.L_x_15:
[----:B------:R-:W-:Y:S04]  /*1980*/  BSSY.RECONVERGENT B0, `(.L_x_17) ;  /* 0x0000015000007945 */ /* 0x000fe80003800200 */
[----:B------:R-:W-:Y:S05]  /*1990*/  @P0 BRA `(.L_x_18) ;  /* 0x00000000004c0947 */ /* 0x000fea0003800000 */
[----:B01----:R-:W-:Y:S01]  /*19a0*/  SHF.R.S32.HI R11, RZ, 0x1f, R12 ;  /* 0x0000001fff0b7819 */ /* 0x003fe2000001140c */
        /* <DEDUP_REMOVED lines=10> */
[----:B------:R-:W-:-:S03]  /*1a50*/  LEA.HI.X.SX32 R17, R10, UR11, 0x1, P2 ;  /* 0x0000000b0a117c11 */ /* 0x000fc600090f0eff */
[----:B------:R-:W2:Y:S04]  /*1a60*/  LDG.E.U8 R14, desc[UR4][R14.64] ;  /* 0x000000040e0e7981 */ /* 0x000ea8000c1e1100 */
[----:B------:R-:W2:Y:S01]  /*1a70*/  LDG.E.U8 R17, desc[UR4][R16.64] ;  /* 0x0000000410117981 */ /* 0x000ea2000c1e1100 */
[----:B------:R-:W-:Y:S02]  /*1a80*/  IMAD.MOV.U32 R22, RZ, RZ, 0x2 ;  /* 0x00000002ff167424 */ /* 0x000fe400078e00ff */
[----:B------:R-:W-:Y:S01]  /*1a90*/  IMAD.WIDE R12, R12, 0x4, R20 ;  /* 0x000000040c0c7825 */ /* 0x000fe200078e0214 */
[----:B--2---:R-:W-:-:S04]  /*1aa0*/  ISETP.NE.AND P0, PT, R14, R17, PT ;  /* 0x000000110e00720c */ /* 0x004fc80003f05270 */
[----:B------:R-:W-:-:S05]  /*1ab0*/  SEL R11, R22, 0xffffffff, !P0 ;  /* 0xffffffff160b7807 */ /* 0x000fca0004000000 */
[----:B------:R2:W-:Y:S04]  /*1ac0*/  STG.E desc[UR4][R12.64], R11 ;  /* 0x0000000b0c007986 */ /* 0x0005e8000c101904 */
.L_x_18:
[----:B------:R-:W-:Y:S05]  /*1ad0*/  BSYNC.RECONVERGENT B0 ;  /* 0x0000000000007941 */ /* 0x000fea0003800200 */
.L_x_17:
[----:B------:R-:W-:Y:S04]  /*1ae0*/  BSSY.RECONVERGENT B0, `(.L_x_19) ;  /* 0x0000015000007945 */ /* 0x000fe80003800200 */
[----:B------:R-:W-:Y:S05]  /*1af0*/  @P1 BRA `(.L_x_20) ;  /* 0x00000000004c1947 */ /* 0x000fea0003800000 */
[----:B012---:R-:W-:Y:S01]  /*1b00*/  SHF.R.S32.HI R11, RZ, 0x1f, R24 ;  /* 0x0000001fff0b7819 */ /* 0x007fe20000011418 */
        /* <DEDUP_REMOVED lines=18> */
.L_x_20:
[----:B------:R-:W-:Y:S05]  /*1c30*/  BSYNC.RECONVERGENT B0 ;  /* 0x0000000000007941 */ /* 0x000fea0003800200 */
.L_x_19:
[----:B------:R-:W-:-:S07]  /*1c40*/  VIADD R9, R9, 0x4 ;  /* 0x0000000409097836 */ /* 0x000fce0000000000 */
.L_x_12:
[----:B------:R-:W-:-:S13]  /*1c50*/  ISETP.NE.AND P0, PT, R6, RZ, PT ;  /* 0x000000ff0600720c */ /* 0x000fda0003f05270 */
[----:B------:R-:W-:Y:S05]  /*1c60*/  @!P0 EXIT ;  /* 0x000000000000894d */ /* 0x000fea0003800000 */
[----:B------:R-:W-:-:S13]  /*1c70*/  ISETP.NE.AND P0, PT, R6, 0x1, PT ;  /* 0x000000010600780c */ /* 0x000fda0003f05270 */
[----:B------:R-:W-:Y:S05]  /*1c80*/  @!P0 BRA `(.L_x_21) ;  /* 0x0000000000c48947 */ /* 0x000fea0003800000 */
[----:B------:R-:W-:Y:S01]  /*1c90*/  IMAD R18, R9, 0x80, R0 ;  /* 0x0000008009127824 */ /* 0x000fe200078e0200 */
[----:B------:R-:W-:Y:S03]  /*1ca0*/  BSSY.RECONVERGENT B0, `(.L_x_22) ;  /* 0x0000018000007945 */ /* 0x000fe60003800200 */
[C---:B------:R-:W-:Y:S01]  /*1cb0*/  VIADD R6, R18.reuse, 0x80 ;  /* 0x0000008012067836 */ /* 0x040fe20000000000 */
[----:B------:R-:W-:-:S04]  /*1cc0*/  ISETP.GE.AND P1, PT, R18, R3, PT ;  /* 0x000000031200720c */ /* 0x000fc80003f26270 */
[----:B------:R-:W-:-:S09]  /*1cd0*/  ISETP.GE.AND P0, PT, R6, R3, PT ;  /* 0x000000030600720c */ /* 0x000fd20003f06270 */
        /* <DEDUP_REMOVED lines=12> */
[----:B---3--:R-:W-:-:S04]  /*1da0*/  LEA.HI.X.SX32 R15, R16, UR9, 0x1, P1 ;  /* 0x00000009100f7c11 */ /* 0x008fc800088f0eff */
[----:B------:R-:W2:Y:S04]  /*1db0*/  LDG.E.U8 R11, desc[UR4][R10.64] ;  /* 0x000000040a0b7981 */ /* 0x000ea8000c1e1100 */
[----:B------:R-:W2:Y:S01]  /*1dc0*/  LDG.E.U8 R14, desc[UR4][R14.64] ;  /* 0x000000040e0e7981 */ /* 0x000ea2000c1e1100 */
[----:B------:R-:W-:Y:S02]  /*1dd0*/  IMAD.MOV.U32 R19, RZ, RZ, 0x2 ;  /* 0x00000002ff137424 */ /* 0x000fe400078e00ff */
[----:B------:R-:W-:Y:S01]  /*1de0*/  IMAD.WIDE R16, R18, 0x4, R20 ;  /* 0x0000000412107825 */ /* 0x000fe200078e0214 */
[----:B--2---:R-:W-:-:S04]  /*1df0*/  ISETP.NE.AND P1, PT, R14, R11, PT ;  /* 0x0000000b0e00720c */ /* 0x004fc80003f25270 */
[----:B------:R-:W-:-:S05]  /*1e00*/  SEL R13, R19, 0xffffffff, !P1 ;  /* 0xffffffff130d7807 */ /* 0x000fca0004800000 */
[----:B------:R4:W-:Y:S04]  /*1e10*/  STG.E desc[UR4][R16.64], R13 ;  /* 0x0000000d10007986 */ /* 0x0009e8000c101904 */
.L_x_23:
[----:B------:R-:W-:Y:S05]  /*1e20*/  BSYNC.RECONVERGENT B0 ;  /* 0x0000000000007941 */ /* 0x000fea0003800200 */
.L_x_22:
[----:B------:R-:W-:Y:S04]  /*1e30*/  BSSY.RECONVERGENT B0, `(.L_x_24) ;  /* 0x0000015000007945 */ /* 0x000fe80003800200 */
[----:B------:R-:W-:Y:S05]  /*1e40*/  @P0 BRA `(.L_x_25) ;  /* 0x00000000004c0947 */ /* 0x000fea0003800000 */
[----:B012---:R-:W-:Y:S01]  /*1e50*/  SHF.R.S32.HI R11, RZ, 0x1f, R6 ;  /* 0x0000001fff0b7819 */ /* 0x007fe20000011406 */
[----:B------:R-:W0:Y:S01]  /*1e60*/  LDCU.128 UR8, c[0x0][0x390] ;  /* 0x00007200ff0877ac */ /* 0x000e220008000c00 */
[C---:B------:R-:W-:Y:S02]  /*1e70*/  IADD3 R14, P1, PT, R6.reuse, R5, RZ ;  /* 0x00000005060e7210 */ /* 0x040fe40007f3e0ff */
[----:B------:R-:W-:-:S03]  /*1e80*/  IADD3 R12, P0, PT, R6, R7, RZ ;  /* 0x00000007060c7210 */ /* 0x000fc60007f1e0ff */
[C---:B---3--:R-:W-:Y:S02]  /*1e90*/  IMAD.X R15, R11.reuse, 0x1, R4, P1 ;  /* 0x000000010b0f7824 */ /* 0x048fe400008e0604 */
[----:B----4-:R-:W-:-:S03]  /*1ea0*/  IMAD.X R13, R11, 0x1, R2, P0 ;  /* 0x000000010b0d7824 */ /* 0x010fc600000e0602 */
        /* <DEDUP_REMOVED lines=13> */
.L_x_25:
[----:B------:R-:W-:Y:S05]  /*1f80*/  BSYNC.RECONVERGENT B0 ;  /* 0x0000000000007941 */ /* 0x000fea0003800200 */
.L_x_24:
[----:B------:R-:W-:-:S07]  /*1f90*/  VIADD R9, R9, 0x2 ;  /* 0x0000000209097836 */ /* 0x000fce0000000000 */
.L_x_21:
[----:B------:R-:W-:-:S04]  /*1fa0*/  LOP3.LUT R8, R8, 0x1, RZ, 0xc0, !PT ;  /* 0x0000000108087812 */ /* 0x000fc800078ec0ff */
[----:B------:R-:W-:-:S13]  /*1fb0*/  ISETP.NE.U32.AND P0, PT, R8, 0x1, PT ;  /* 0x000000010800780c */ /* 0x000fda0003f05070 */
[----:B------:R-:W-:Y:S05]  /*1fc0*/  @P0 EXIT ;  /* 0x000000000000094d */ /* 0x000fea0003800000 */
[----:B------:R-:W-:-:S05]  /*1fd0*/  IMAD R0, R9, 0x80, R0 ;  /* 0x0000008009007824 */ /* 0x000fca00078e0200 */
[----:B------:R-:W-:-:S13]  /*1fe0*/  ISETP.GE.AND P0, PT, R0, R3, PT ;  /* 0x000000030000720c */ /* 0x000fda0003f06270 */
[----:B------:R-:W-:Y:S05]  /*1ff0*/  @P0 EXIT ;  /* 0x000000000000094d */ /* 0x000fea0003800000 */
[----:B------:R-:W-:Y:S01]  /*2000*/  SHF.R.S32.HI R3, RZ, 0x1f, R0 ;  /* 0x0000001fff037819 */ /* 0x000fe20000011400 */
[----:B------:R-:W5:Y:S01]  /*2010*/  LDCU.128 UR8, c[0x0][0x390] ;  /* 0x00007200ff0877ac */ /* 0x000f620008000c00 */
[C---:B------:R-:W-:Y:S02]  /*2020*/  IADD3 R8, P1, PT, R0.reuse, R5, RZ ;  /* 0x0000000500087210 */ /* 0x040fe40007f3e0ff */
[----:B------:R-:W-:-:S03]  /*2030*/  IADD3 R6, P0, PT, R0, R7, RZ ;  /* 0x0000000700067210 */ /* 0x000fc60007f1e0ff */
[C---:B------:R-:W-:Y:S02]  /*2040*/  IMAD.X R9, R3.reuse, 0x1, R4, P1 ;  /* 0x0000000103097824 */ /* 0x040fe400008e0604 */
[----:B------:R-:W-:-:S03]  /*2050*/  IMAD.X R7, R3, 0x1, R2, P0 ;  /* 0x0000000103077824 */ /* 0x000fc600000e0602 */
[----:B------:R-:W5:Y:S04]  /*2060*/  LDG.E.S8 R8, desc[UR4][R8.64] ;  /* 0x0000000408087981 */ /* 0x000f68000c1e1300 */
[----:B------:R-:W2:Y:S01]  /*2070*/  LDG.E.S8 R6, desc[UR4][R6.64] ;  /* 0x0000000406067981 */ /* 0x000ea2000c1e1300 */
[----:B-----5:R-:W-:Y:S02]  /*2080*/  IADD3 R4, P1, PT, R8, UR10, RZ ;  /* 0x0000000a08047c10 */ /* 0x020fe4000ff3e0ff */
[----:B--2---:R-:W-:Y:S02]  /*2090*/  IADD3 R2, P0, PT, R6, UR8, RZ ;  /* 0x0000000806027c10 */ /* 0x004fe4000ff1e0ff */
[----:B------:R-:W-:Y:S02]  /*20a0*/  LEA.HI.X.SX32 R5, R8, UR11, 0x1, P1 ;  /* 0x0000000b08057c11 */ /* 0x000fe400088f0eff */
[----:B------:R-:W-:-:S04]  /*20b0*/  LEA.HI.X.SX32 R3, R6, UR9, 0x1, P0 ;  /* 0x0000000906037c11 */ /* 0x000fc800080f0eff */
[----:B------:R-:W2:Y:S04]  /*20c0*/  LDG.E.U8 R5, desc[UR4][R4.64] ;  /* 0x0000000404057981 */ /* 0x000ea8000c1e1100 */
[----:B------:R-:W2:Y:S01]  /*20d0*/  LDG.E.U8 R2, desc[UR4][R2.64] ;  /* 0x0000000402027981 */ /* 0x000ea2000c1e1100 */
[----:B-1----:R-:W-:Y:S02]  /*20e0*/  IMAD.MOV.U32 R10, RZ, RZ, 0x2 ;  /* 0x00000002ff0a7424 */ /* 0x002fe400078e00ff */
[----:B------:R-:W-:Y:S01]  /*20f0*/  IMAD.WIDE R20, R0, 0x4, R20 ;  /* 0x0000000400147825 */ /* 0x000fe200078e0214 */
[----:B--2---:R-:W-:-:S04]  /*2100*/  ISETP.NE.AND P0, PT, R2, R5, PT ;  /* 0x000000050200720c */ /* 0x004fc80003f05270 */
[----:B------:R-:W-:-:S05]  /*2110*/  SEL R7, R10, 0xffffffff, !P0 ;  /* 0xffffffff0a077807 */ /* 0x000fca0004000000 */
[----:B------:R-:W-:Y:S01]  /*2120*/  STG.E desc[UR4][R20.64], R7 ;  /* 0x0000000714007986 */ /* 0x000fe2000c101904 */
[----:B------:R-:W-:Y:S05]  /*2130*/  EXIT ;  /* 0x000000000000794d */ /* 0x000fea0003800000 */
.L_x_5:
[----:B------:R-:W-:-:S13]  /*2140*/  ISETP.GE.AND P0, PT, R8, 0x1, PT ;  /* 0x000000010800780c */ /* 0x000fda0003f06270 */
[----:B------:R-:W-:Y:S05]  /*2150*/  @!P0 EXIT ;  /* 0x000000000000894d */ /* 0x000fea0003800000 */
[----:B------:R-:W-:Y:S01]  /*2160*/  ISETP.GE.U32.AND P0, PT, R8, 0x8, PT ;  /* 0x000000080800780c */ /* 0x000fe20003f06070 */
[----:B------:R-:W-:-:S12]  /*2170*/  IMAD.MOV.U32 R3, RZ, RZ, RZ ;  /* 0x000000ffff037224 */ /* 0x000fd800078e00ff */
[----:B------:R-:W-:Y:S05]  /*2180*/  @!P0 BRA `(.L_x_26) ;  /* 0x0000000400e08947 */ /* 0x000fea0003800000 */
[----:B------:R-:W-:Y:S01]  /*2190*/  IMAD.WIDE.U32 R24, R0, 0x4, R20 ;  /* 0x0000000400187825 */ /* 0x000fe200078e0014 */
[----:B------:R-:W-:Y:S01]  /*21a0*/  IADD3 R10, P0, PT, R20, 0x600, RZ ;  /* 0x00000600140a7810 */ /* 0x000fe20007f1e0ff */
[----:B------:R-:W0:Y:S02]  /*21b0*/  LDCU.128 UR8, c[0x0][0x390] ;  /* 0x00007200ff0877ac */ /* 0x000e240008000c00 */
[----:B------:R-:W-:Y:S01]  /*21c0*/  IMAD.MOV.U32 R3, RZ, RZ, R25 ;  /* 0x000000ffff037224 */ /* 0x000fe200078e0019 */
[----:B------:R-:W-:Y:S01]  /*21d0*/  LOP3.LUT R25, R8, 0x7ffffff8, RZ, 0xc0, !PT ;  /* 0x7ffffff808197812 */ /* 0x000fe200078ec0ff */
[----:B------:R-:W-:Y:S02]  /*21e0*/  VIADD R6, R0, 0x80 ;  /* 0x0000008000067836 */ /* 0x000fe40000000000 */
[----:B------:R-:W-:Y:S02]  /*21f0*/  IMAD.MOV.U32 R9, RZ, RZ, RZ ;  /* 0x000000ffff097224 */ /* 0x000fe400078e00ff */
[----:B------:R-:W-:-:S02]  /*2200*/  IMAD.X R11, RZ, RZ, R21, P0 ;  /* 0x000000ffff0b7224 */ /* 0x000fc400000e0615 */
[----:B------:R-:W-:-:S07]  /*2210*/  IMAD.MOV R25, RZ, RZ, -R25 ;  /* 0x000000ffff197224 */ /* 0x000fce00078e0a19 */
.L_x_27:
        /* <DEDUP_REMOVED lines=11> */
[----:B------:R0:W2:Y:S01]  /*22d0*/  LDG.E.U8 R18, desc[UR4][R18.64] ;  /* 0x0000000412127981 */ /* 0x0000a2000c1e1100 */
[----:B------:R-:W-:Y:S01]  /*22e0*/  IADD3 R26, P0, PT, R6, 0x180, RZ ;  /* 0x00000180061a7810 */ /* 0x000fe20007f1e0ff */
[----:B------:R-:W-:-:S03]  /*22f0*/  IMAD.MOV.U32 R28, RZ, RZ, 0x2 ;  /* 0x00000002ff1c7424 */ /* 0x000fc600078e00ff */
[----:B------:R-:W-:Y:S02]  /*2300*/  LEA.HI.X.SX32 R27, R6, RZ, 0x1, P0 ;  /* 0x000000ff061b7211 */ /* 0x000fe400000f0eff */
[C---:B------:R-:W-:Y:S02]  /*2310*/  IADD3 R14, P2, PT, R26.reuse, R5, RZ ;  /* 0x000000051a0e7210 */ /* 0x040fe40007f5e0ff */
[----:B------:R-:W-:Y:S01]  /*2320*/  IADD3 R12, P1, PT, R26, R7, RZ ;  /* 0x000000071a0c7210 */ /* 0x000fe20007f3e0ff */
[----:B0-----:R-:W-:Y:S02]  /*2330*/  IMAD.MOV.U32 R19, RZ, RZ, R3 ;  /* 0x000000ffff137224 */ /* 0x001fe400078e0003 */
[C---:B------:R-:W-:Y:S02]  /*2340*/  IMAD.X R15, R27.reuse, 0x1, R4, P2 ;  /* 0x000000011b0f7824 */ /* 0x040fe400010e0604 */
[----:B------:R-:W-:Y:S01]  /*2350*/  IMAD.X R13, R27, 0x1, R2, P1 ;  /* 0x000000011b0d7824 */ /* 0x000fe200008e0602 */
[----:B--2---:R-:W-:Y:S01]  /*2360*/  ISETP.NE.AND P0, PT, R18, R17, PT ;  /* 0x000000111200720c */ /* 0x004fe20003f05270 */
[----:B------:R-:W-:-:S03]  /*2370*/  IMAD.MOV.U32 R18, RZ, RZ, R24 ;  /* 0x000000ffff127224 */ /* 0x000fc600078e0018 */
[----:B------:R-:W-:-:S05]  /*2380*/  SEL R23, R28, 0xffffffff, !P0 ;  /* 0xffffffff1c177807 */ /* 0x000fca0004000000 */
[----:B------:R0:W-:Y:S04]  /*2390*/  STG.E desc[UR4][R18.64], R23 ;  /* 0x0000001712007986 */ /* 0x0001e8000c101904 */
[----:B------:R-:W2:Y:S04]  /*23a0*/  LDG.E.S8 R22, desc[UR4][R14.64+-0x180] ;  /* 0xfffe80040e167981 */ /* 0x000ea8000c1e1300 */
[----:B------:R-:W3:Y:S01]  /*23b0*/  LDG.E.S8 R17, desc[UR4][R12.64+-0x180] ;  /* 0xfffe80040c117981 */ /* 0x000ee2000c1e1300 */
[----:B--2---:R-:W-:Y:S02]  /*23c0*/  IADD3 R26, P1, PT, R22, UR10, RZ ;  /* 0x0000000a161a7c10 */ /* 0x004fe4000ff3e0ff */
[----:B---3--:R-:W-:-:S02]  /*23d0*/  IADD3 R16, P0, PT, R17, UR8, RZ ;  /* 0x0000000811107c10 */ /* 0x008fc4000ff1e0ff */
[----:B------:R-:W-:Y:S02]  /*23e0*/  LEA.HI.X.SX32 R27, R22, UR11, 0x1, P1 ;  /* 0x0000000b161b7c11 */ /* 0x000fe400088f0eff */
[----:B------:R-:W-:-:S04]  /*23f0*/  LEA.HI.X.SX32 R17, R17, UR9, 0x1, P0 ;  /* 0x0000000911117c11 */ /* 0x000fc800080f0eff */
[----:B------:R-:W2:Y:S04]  /*2400*/  LDG.E.U8 R27, desc[UR4][R26.64] ;  /* 0x000000041a1b7981 */ /* 0x000ea8000c1e1100 */
[----:B------:R-:W2:Y:S02]  /*2410*/  LDG.E.U8 R16, desc[UR4][R16.64] ;  /* 0x0000000410107981 */ /* 0x000ea4000c1e1100 */
[----:B--2---:R-:W-:Y:S01]  /*2420*/  ISETP.NE.AND P0, PT, R16, R27, PT ;  /* 0x0000001b1000720c */ /* 0x004fe20003f05270 */
[----:B------:R-:W-:-:S03]  /*2430*/  IMAD.WIDE R16, R6, 0x4, R10 ;  /* 0x0000000406107825 */ /* 0x000fc600078e020a */
[----:B------:R-:W-:-:S05]  /*2440*/  SEL R29, R28, 0xffffffff, !P0 ;  /* 0xffffffff1c1d7807 */ /* 0x000fca0004000000 */
[----:B------:R1:W-:Y:S04]  /*2450*/  STG.E desc[UR4][R16.64+-0x600], R29 ;  /* 0xfffa001d10007986 */ /* 0x0003e8000c101904 */
[----:B0-----:R-:W2:Y:S04]  /*2460*/  LDG.E.S8 R23, desc[UR4][R14.64+-0x100] ;  /* 0xffff00040e177981 */ /* 0x001ea8000c1e1300 */
[----:B------:R-:W3:Y:S01]  /*2470*/  LDG.E.S8 R19, desc[UR4][R12.64+-0x100] ;  /* 0xffff00040c137981 */ /* 0x000ee2000c1e1300 */
[----:B--2---:R-:W-:Y:S02]  /*2480*/  IADD3 R22, P1, PT, R23, UR10, RZ ;  /* 0x0000000a17167c10 */ /* 0x004fe4000ff3e0ff */
[----:B---3--:R-:W-:-:S02]  /*2490*/  IADD3 R18, P0, PT, R19, UR8, RZ ;  /* 0x0000000813127c10 */ /* 0x008fc4000ff1e0ff */
[----:B------:R-:W-:Y:S02]  /*24a0*/  LEA.HI.X.SX32 R23, R23, UR11, 0x1, P1 ;  /* 0x0000000b17177c11 */ /* 0x000fe400088f0eff */
[----:B------:R-:W-:-:S04]  /*24b0*/  LEA.HI.X.SX32 R19, R19, UR9, 0x1, P0 ;  /* 0x0000000913137c11 */ /* 0x000fc800080f0eff */
[----:B------:R-:W2:Y:S04]  /*24c0*/  LDG.E.U8 R23, desc[UR4][R22.64] ;  /* 0x0000000416177981 */ /* 0x000ea8000c1e1100 */
[----:B------:R-:W2:Y:S02]  /*24d0*/  LDG.E.U8 R18, desc[UR4][R18.64] ;  /* 0x0000000412127981 */ /* 0x000ea4000c1e1100 */
[----:B--2---:R-:W-:-:S04]  /*24e0*/  ISETP.NE.AND P0, PT, R18, R23, PT ;  /* 0x000000171200720c */ /* 0x004fc80003f05270 */
[----:B------:R-:W-:-:S05]  /*24f0*/  SEL R23, R28, 0xffffffff, !P0 ;  /* 0xffffffff1c177807 */ /* 0x000fca0004000000 */
[----:B------:R0:W-:Y:S04]  /*2500*/  STG.E desc[UR4][R16.64+-0x400], R23 ;  /* 0xfffc001710007986 */ /* 0x0001e8000c101904 */
[----:B------:R-:W2:Y:S04]  /*2510*/  LDG.E.S8 R27, desc[UR4][R12.64+-0x80] ;  /* 0xffff80040c1b7981 */ /* 0x000ea8000c1e1300 */
[----:B-1----:R-:W3:Y:S01]  /*2520*/  LDG.E.S8 R29, desc[UR4][R14.64+-0x80] ;  /* 0xffff80040e1d7981 */ /* 0x002ee2000c1e1300 */
[----:B--2---:R-:W-:Y:S02]  /*2530*/  IADD3 R18, P0, PT, R27, UR8, RZ ;  /* 0x000000081b127c10 */ /* 0x004fe4000ff1e0ff */
[----:B---3--:R-:W-:-:S02]  /*2540*/  IADD3 R26, P1, PT, R29, UR10, RZ ;  /* 0x0000000a1d1a7c10 */ /* 0x008fc4000ff3e0ff */
[----:B------:R-:W-:Y:S02]  /*2550*/  LEA.HI.X.SX32 R19, R27, UR9, 0x1, P0 ;  /* 0x000000091b137c11 */ /* 0x000fe400080f0eff */
[----:B------:R-:W-:-:S03]  /*2560*/  LEA.HI.X.SX32 R27, R29, UR11, 0x1, P1 ;  /* 0x0000000b1d1b7c11 */ /* 0x000fc600088f0eff */
[----:B------:R-:W2:Y:S04]  /*2570*/  LDG.E.U8 R18, desc[UR4][R18.64] ;  /* 0x0000000412127981 */ /* 0x000ea8000c1e1100 */
[----:B------:R-:W2:Y:S02]  /*2580*/  LDG.E.U8 R27, desc[UR4][R26.64] ;  /* 0x000000041a1b7981 */ /* 0x000ea4000c1e1100 */
[----:B--2---:R-:W-:-:S04]  /*2590*/  ISETP.NE.AND P0, PT, R18, R27, PT ;  /* 0x0000001b1200720c */ /* 0x004fc80003f05270 */
[----:B------:R-:W-:-:S05]  /*25a0*/  SEL R29, R28, 0xffffffff, !P0 ;  /* 0xffffffff1c1d7807 */ /* 0x000fca0004000000 */
[----:B------:R1:W-:Y:S04]  /*25b0*/  STG.E desc[UR4][R16.64+-0x200], R29 ;  /* 0xfffe001d10007986 */ /* 0x0003e8000c101904 */
[----:B0-----:R-:W2:Y:S04]  /*25c0*/  LDG.E.S8 R23, desc[UR4][R12.64] ;  /* 0x000000040c177981 */ /* 0x001ea8000c1e1300 */
[----:B------:R-:W3:Y:S01]  /*25d0*/  LDG.E.S8 R26, desc[UR4][R14.64] ;  /* 0x000000040e1a7981 */ /* 0x000ee2000c1e1300 */
        /* <DEDUP_REMOVED lines=38> */
[----:B------:R-:W2:Y:S01]  /*2840*/  LDG.E.U8 R18, desc[UR4][R12.64] ;  /* 0x000000040c127981 */ /* 0x000ea2000c1e1100 */
[----:B------:R-:W-:Y:S01]  /*2850*/  VIADD R25, R25, 0x8 ;  /* 0x0000000819197836 */ /* 0x000fe20000000000 */
[----:B------:R-:W-:Y:S02]  /*2860*/  IADD3 R24, P1, PT, R24, 0x1000, RZ ;  /* 0x0000100018187810 */ /* 0x000fe40007f3e0ff */
[----:B------:R-:W-:Y:S01]  /*2870*/  IADD3 R0, P2, PT, R0, 0x400, RZ ;  /* 0x0000040000007810 */ /* 0x000fe20007f5e0ff */
[----:B------:R-:W-:Y:S02]  /*2880*/  VIADD R6, R6, 0x400 ;  /* 0x0000040006067836 */ /* 0x000fe40000000000 */
[----:B------:R-:W-:-:S02]  /*2890*/  IMAD.X R3, RZ, RZ, R3, P1 ;  /* 0x000000ffff037224 */ /* 0x000fc400008e0603 */
[----:B------:R-:W-:Y:S01]  /*28a0*/  IMAD.X R9, RZ, RZ, R9, P2 ;  /* 0x000000ffff097224 */ /* 0x000fe200010e0609 */
[----:B--2---:R-:W-:-:S04]  /*28b0*/  ISETP.NE.AND P0, PT, R18, R27, PT ;  /* 0x0000001b1200720c */ /* 0x004fc80003f05270 */
[----:B------:R-:W-:-:S05]  /*28c0*/  SEL R23, R28, 0xffffffff, !P0 ;  /* 0xffffffff1c177807 */ /* 0x000fca0004000000 */
[----:B------:R1:W-:Y:S01]  /*28d0*/  STG.E desc[UR4][R16.64+0x600], R23 ;  /* 0x0006001710007986 */ /* 0x0003e2000c101904 */
[----:B------:R-:W-:-:S13]  /*28e0*/  ISETP.NE.AND P0, PT, R25, RZ, PT ;  /* 0x000000ff1900720c */ /* 0x000fda0003f05270 */
[----:B-1----:R-:W-:Y:S05]  /*28f0*/  @P0 BRA `(.L_x_27) ;  /* 0xfffffff800480947 */ /* 0x002fea000383ffff */
[----:B------:R-:W-:-:S07]  /*2900*/  LOP3.LUT R3, R8, 0x7ffffff8, RZ, 0xc0, !PT ;  /* 0x7ffffff808037812 */ /* 0x000fce00078ec0ff */
.L_x_26:
[----:B------:R-:W-:-:S04]  /*2910*/  LOP3.LUT R0, R8, 0x7, RZ, 0xc0, !PT ;  /* 0x0000000708007812 */ /* 0x000fc800078ec0ff */
[----:B------:R-:W-:-:S13]  /*2920*/  ISETP.NE.AND P0, PT, R0, RZ, PT ;  /* 0x000000ff0000720c */ /* 0x000fda0003f05270 */
[----:B------:R-:W-:Y:S05]  /*2930*/  @!P0 EXIT ;  /* 0x000000000000894d */ /* 0x000fea0003800000 */
[----:B------:R-:W-:Y:S02]  /*2940*/  ISETP.GE.U32.AND P1, PT, R0, 0x4, PT ;  /* 0x000000040000780c */ /* 0x000fe40003f26070 */
[----:B------:R-:W0:Y:S01]  /*2950*/  S2R R0, SR_TID.X ;  /* 0x0000000000007919 */ /* 0x000e220000002100 */
[----:B------:R-:W-:-:S04]  /*2960*/  LOP3.LUT R9, R8, 0x3, RZ, 0xc0, !PT ;  /* 0x0000000308097812 */ /* 0x000fc800078ec0ff */
[----:B------:R-:W-:-:S06]  /*2970*/  ISETP.NE.AND P0, PT, R9, RZ, PT ;  /* 0x000000ff0900720c */ /* 0x000fcc0003f05270 */
[----:B------:R-:W-:Y:S07]  /*2980*/  @!P1 BRA `(.L_x_28) ;  /* 0x0000000000d89947 */ /* 0x000fee0003800000 */
[----:B0-----:R-:W-:Y:S01]  /*2990*/  IMAD R14, R3, 0x80, R0 ;  /* 0x00000080030e7824 */ /* 0x001fe200078e0200 */
[----:B------:R-:W0:Y:S04]  /*29a0*/  LDCU.128 UR8, c[0x0][0x390] ;  /* 0x00007200ff0877ac */ /* 0x000e280008000c00 */
[----:B------:R-:W-:Y:S02]  /*29b0*/  SHF.R.S32.HI R13, RZ, 0x1f, R14 ;  /* 0x0000001fff0d7819 */ /* 0x000fe4000001140e */
[C---:B------:R-:W-:Y:S02]  /*29c0*/  IADD3 R10, P1, PT, R14.reuse, R7, RZ ;  /* 0x000000070e0a7210 */ /* 0x040fe40007f3e0ff */
[----:B------:R-:W-:-:S03]  /*29d0*/  IADD3 R12, P2, PT, R14, R5, RZ ;  /* 0x000000050e0c7210 */ /* 0x000fc60007f5e0ff */
[C---:B------:R-:W-:Y:S02]  /*29e0*/  IMAD.X R11, R13.reuse, 0x1, R2, P1 ;  /* 0x000000010d0b7824 */ /* 0x040fe400008e0602 */
[----:B------:R-:W-:-:S03]  /*29f0*/  IMAD.X R13, R13, 0x1, R4, P2 ;  /* 0x000000010d0d7824 */ /* 0x000fc600010e0604 */
[----:B------:R-:W0:Y:S04]  /*2a00*/  LDG.E.S8 R15, desc[UR4][R10.64] ;  /* 0x000000040a0f7981 */ /* 0x000e28000c1e1300 */
[----:B------:R-:W2:Y:S01]  /*2a10*/  LDG.E.S8 R6, desc[UR4][R12.64] ;  /* 0x000000040c067981 */ /* 0x000ea2000c1e1300 */
[C---:B0-----:R-:W-:Y:S02]  /*2a20*/  IADD3 R22, P1, PT, R15.reuse, UR8, RZ ;  /* 0x000000080f167c10 */ /* 0x041fe4000ff3e0ff */
[C---:B--2---:R-:W-:Y:S02]  /*2a30*/  IADD3 R24, P2, PT, R6.reuse, UR10, RZ ;  /* 0x0000000a06187c10 */ /* 0x044fe4000ff5e0ff */
        /* <DEDUP_REMOVED lines=29> */
[----:B0-----:R-:W-:-:S05]  /*2c10*/  SEL R27, R6, 0xffffffff, !P1 ;  /* 0xffffffff061b7807 */ /* 0x001fca0004800000 */
        /* <DEDUP_REMOVED lines=10> */
[----:B--2---:R-:W-:-:S04]  /*2cc0*/  ISETP.NE.AND P1, PT, R16, R19, PT ;  /* 0x000000131000720c */ /* 0x004fc80003f25270 */
[----:B------:R-:W-:-:S05]  /*2cd0*/  SEL R23, R6, 0xffffffff, !P1 ;  /* 0xffffffff06177807 */ /* 0x000fca0004800000 */
[----:B------:R1:W-:Y:S04]  /*2ce0*/  STG.E desc[UR4][R14.64+0x600], R23 ;  /* 0x000600170e007986 */ /* 0x0003e8000c101904 */
.L_x_28:
[----:B------:R-:W-:Y:S05]  /*2cf0*/  @!P0 EXIT ;  /* 0x000000000000894d */ /* 0x000fea0003800000 */
[----:B------:R-:W-:Y:S02]  /*2d00*/  ISETP.NE.AND P1, PT, R9, 0x1, PT ;  /* 0x000000010900780c */ /* 0x000fe40003f25270 */
[----:B------:R-:W-:-:S04]  /*2d10*/  LOP3.LUT R8, R8, 0x1, RZ, 0xc0, !PT ;  /* 0x0000000108087812 */ /* 0x000fc800078ec0ff */
[----:B------:R-:W-:-:S07]  /*2d20*/  ISETP.NE.U32.AND P0, PT, R8, 0x1, PT ;  /* 0x000000010800780c */ /* 0x000fce0003f05070 */
[----:B------:R-:W-:Y:S06]  /*2d30*/  @!P1 BRA `(.L_x_29) ;  /* 0x0000000000809947 */ /* 0x000fec0003800000 */
        /* <DEDUP_REMOVED lines=8> */
[----:B------:R-:W1:Y:S01]  /*2dc0*/  LDG.E.S8 R6, desc[UR4][R10.64] ;  /* 0x000000040a067981 */ /* 0x000e62000c1e1300 */
[C---:B0-----:R-:W-:Y:S02]  /*2dd0*/  IADD3 R16, P1, PT, R13.reuse, UR8, RZ ;  /* 0x000000080d107c10 */ /* 0x041fe4000ff3e0ff */
[C---:B-1----:R-:W-:Y:S02]  /*2de0*/  IADD3 R14, P2, PT, R6.reuse, UR10, RZ ;  /* 0x0000000a060e7c10 */ /* 0x042fe4000ff5e0ff */
        /* <DEDUP_REMOVED lines=9> */
[----:B------:R-:W3:Y:S04]  /*2e80*/  LDG.E.S8 R10, desc[UR4][R10.64+0x80] ;  /* 0x000080040a0a7981 */ /* 0x000ee8000c1e1300 */
[----:B------:R-:W4:Y:S01]  /*2e90*/  LDG.E.S8 R8, desc[UR4][R8.64+0x80] ;  /* 0x0000800408087981 */ /* 0x000f22000c1e1300 */
[----:B---3--:R-:W-:Y:S02]  /*2ea0*/  IADD3 R22, P2, PT, R10, UR10, RZ ;  /* 0x0000000a0a167c10 */ /* 0x008fe4000ff5e0ff */
[----:B----4-:R-:W-:-:S02]  /*2eb0*/  IADD3 R18, P1, PT, R8, UR8, RZ ;  /* 0x0000000808127c10 */ /* 0x010fc4000ff3e0ff */
[----:B------:R-:W-:Y:S02]  /*2ec0*/  LEA.HI.X.SX32 R23, R10, UR11, 0x1, P2 ;  /* 0x0000000b0a177c11 */ /* 0x000fe400090f0eff */
[----:B------:R-:W-:-:S04]  /*2ed0*/  LEA.HI.X.SX32 R19, R8, UR9, 0x1, P1 ;  /* 0x0000000908137c11 */ /* 0x000fc800088f0eff */
[----:B------:R-:W3:Y:S04]  /*2ee0*/  LDG.E.U8 R23, desc[UR4][R22.64] ;  /* 0x0000000416177981 */ /* 0x000ee8000c1e1100 */
[----:B------:R-:W3:Y:S01]  /*2ef0*/  LDG.E.U8 R18, desc[UR4][R18.64] ;  /* 0x0000000412127981 */ /* 0x000ee2000c1e1100 */
[----:B------:R-:W-:Y:S01]  /*2f00*/  VIADD R3, R3, 0x2 ;  /* 0x0000000203037836 */ /* 0x000fe20000000000 */
[----:B---3--:R-:W-:-:S04]  /*2f10*/  ISETP.NE.AND P1, PT, R18, R23, PT ;  /* 0x000000171200720c */ /* 0x008fc80003f25270 */
[----:B------:R-:W-:-:S05]  /*2f20*/  SEL R15, R6, 0xffffffff, !P1 ;  /* 0xffffffff060f7807 */ /* 0x000fca0004800000 */
[----:B------:R2:W-:Y:S04]  /*2f30*/  STG.E desc[UR4][R12.64+0x200], R15 ;  /* 0x0002000f0c007986 */ /* 0x0005e8000c101904 */
.L_x_29:
[----:B------:R-:W-:Y:S05]  /*2f40*/  @P0 EXIT ;  /* 0x000000000000094d */ /* 0x000fea0003800000 */
        /* <DEDUP_REMOVED lines=8> */
[----:B------:R-:W3:Y:S01]  /*2fd0*/  LDG.E.S8 R6, desc[UR4][R6.64] ;  /* 0x0000000406067981 */ /* 0x000ee2000c1e1300 */
[----:B0-----:R-:W-:Y:S02]  /*2fe0*/  IADD3 R4, P1, PT, R8, UR10, RZ ;  /* 0x0000000a08047c10 */ /* 0x001fe4000ff3e0ff */
[----:B---3--:R-:W-:Y:S02]  /*2ff0*/  IADD3 R2, P0, PT, R6, UR8, RZ ;  /* 0x0000000806027c10 */ /* 0x008fe4000ff1e0ff */
[----:B------:R-:W-:Y:S02]  /*3000*/  LEA.HI.X.SX32 R5, R8, UR11, 0x1, P1 ;  /* 0x0000000b08057c11 */ /* 0x000fe400088f0eff */
[----:B------:R-:W-:-:S04]  /*3010*/  LEA.HI.X.SX32 R3, R6, UR9, 0x1, P0 ;  /* 0x0000000906037c11 */ /* 0x000fc800080f0eff */
[----:B------:R-:W3:Y:S04]  /*3020*/  LDG.E.U8 R5, desc[UR4][R4.64] ;  /* 0x0000000404057981 */ /* 0x000ee8000c1e1100 */
[----:B------:R-:W3:Y:S01]  /*3030*/  LDG.E.U8 R2, desc[UR4][R2.64] ;  /* 0x0000000402027981 */ /* 0x000ee2000c1e1100 */
[----:B------:R-:W-:Y:S02]  /*3040*/  IMAD.MOV.U32 R10, RZ, RZ, 0x2 ;  /* 0x00000002ff0a7424 */ /* 0x000fe400078e00ff */
[----:B------:R-:W-:Y:S01]  /*3050*/  IMAD.WIDE R20, R0, 0x4, R20 ;  /* 0x0000000400147825 */ /* 0x000fe200078e0214 */
[----:B---3--:R-:W-:-:S04]  /*3060*/  ISETP.NE.AND P0, PT, R2, R5, PT ;  /* 0x000000050200720c */ /* 0x008fc80003f05270 */
[----:B------:R-:W-:-:S05]  /*3070*/  SEL R7, R10, 0xffffffff, !P0 ;  /* 0xffffffff0a077807 */ /* 0x000fca0004000000 */
[----:B------:R-:W-:Y:S01]  /*3080*/  STG.E desc[UR4][R20.64], R7 ;  /* 0x0000000714007986 */ /* 0x000fe2000c101904 */
[----:B------:R-:W-:Y:S05]  /*3090*/  EXIT ;  /* 0x000000000000794d */ /* 0x000fea0003800000 */
.L_x_30:
[----:B------:R-:W-:-:S00]  /*30a0*/  BRA `(.L_x_30) ;  /* 0xfffffffc00fc7947 */ /* 0x000fc0000383ffff */
[----:B------:R-:W-:-:S00]  /*30b0*/  NOP ;  /* 0x0000000000007918 */ /* 0x000fc00000000000 */
        /* <DEDUP_REMOVED lines=12> */
.L_x_65:


//--------------------- .text._ZN3cub18CUB_300001_SM_10006detail9transform16transform_kernelINS2_10policy_hubILb1EN4cuda3std3__45tupleIJN6thrust24THRUST_300001_SM_1000_NS6detail15normal_iteratorINSA_10device_ptrIcEEEESF_EEEE10policy1000Ei7calculoNSC_INSD_IiEEEEJPcSM_EEEvT0_iT1_T2_DpNS2_10kernel_argIT3_EE --------------------------
	.section	.text._ZN3cub18CUB_300001_SM_10006detail9transform16transform_kernelINS2_10policy_hubILb1EN4cuda3std3__45tupleIJN6thrust24THRUST_300001_SM_1000_NS6detail15normal_iteratorINSA_10device_ptrIcEEEESF_EEEE10policy1000Ei7calculoNSC_INSD_IiEEEEJPcSM_EEEvT0_iT1_T2_DpNS2_10kernel_argIT3_EE,"ax",@progbits
	.align	128
        .global         _ZN3cub18CUB_300001_SM_10006detail9transform16transform_kernelINS2_10policy_hubILb1EN4cuda3std3__45tupleIJN6thrust24THRUST_300001_SM_1000_NS6detail15normal_iteratorINSA_10device_ptrIcEEEESF_EEEE10policy1000Ei7calculoNSC_INSD_IiEEEEJPcSM_EEEvT0_iT1_T2_DpNS2_10kernel_argIT3_EE
        .type           _ZN3cub18CUB_300001_SM_10006detail9transform16transform_kernelINS2_10policy_hubILb1EN4cuda3std3__45tupleIJN6thrust24THRUST_300001_SM_1000_NS6detail15normal_iteratorINSA_10device_ptrIcEEEESF_EEEE10policy1000Ei7calculoNSC_INSD_IiEEEEJPcSM_EEEvT0_iT1_T2_DpNS2_10kernel_argIT3_EE,@function
        .size           _ZN3cub18CUB_300001_SM_10006detail9transform16transform_kernelINS2_10policy_hubILb1EN4cuda3std3__45tupleIJN6thrust24THRUST_300001_SM_1000_NS6detail15normal_iteratorINSA_10device_ptrIcEEEESF_EEEE10policy1000Ei7calculoNSC_INSD_IiEEEEJPcSM_EEEvT0_iT1_T2_DpNS2_10kernel_argIT3_EE,(.L_x_66 - _ZN3cub18CUB_300001_SM_10006detail9transform16transform_kernelINS2_10policy_hubILb1EN4cuda3std3__45tupleIJN6thrust24THRUST_300001_SM_1000_NS6detail15normal_iteratorINSA_10device_ptrIcEEEESF_EEEE10policy1000Ei7calculoNSC_INSD_IiEEEEJPcSM_EEEvT0_iT1_T2_DpNS2_10kernel_argIT3_EE)
        .other          _ZN3cub18CUB_300001_SM_10006detail9transform16transform_kernelINS2_10policy_hubILb1EN4cuda3std3__45tupleIJN6thrust24THRUST_300001_SM_1000_NS6detail15normal_iteratorINSA_10device_ptrIcEEEESF_EEEE10policy1000Ei7calculoNSC_INSD_IiEEEEJPcSM_EEEvT0_iT1_T2_DpNS2_10kernel_argIT3_EE,@"STO_CUDA_ENTRY STV_DEFAULT"
_ZN3cub18CUB_300001_SM_10006detail9transform16transform_kernelINS2_10policy_hubILb1EN4cuda3std3__45tupleIJN6thrust24THRUST_300001_SM_1000_NS6detail15normal_iteratorINSA_10device_ptrIcEEEESF_EEEE10policy1000Ei7calculoNSC_INSD_IiEEEEJPcSM_EEEvT0_iT1_T2_DpNS2_10kernel_argIT3_EE:
.text._ZN3cub18CUB_300001_SM_10006detail9transform16transform_kernelINS2_10policy_hubILb1EN4cuda3std3__45tupleIJN6thrust24THRUST_300001_SM_1000_NS6detail15normal_iteratorINSA_10device_ptrIcEEEESF_EEEE10policy1000Ei7calculoNSC_INSD_IiEEEEJPcSM_EEEvT0_iT1_T2_DpNS2_10kernel_argIT3_EE:
[----:B------:R-:W-:Y:S08]  /*0000*/  LDC R1, c[0x0][0x37c] ;  /* 0x0000df00ff017b82 */ /* 0x000ff00000000800 */
[----:B------:R-:W0:Y:S01]  /*0010*/  LDC.64 R10, c[0x0][0x380] ;  /* 0x0000e000ff0a7b82 */ /* 0x000e220000000a00 */
[----:B------:R-:W1:Y:S01]  /*0020*/  S2R R9, SR_TID.X ;  /* 0x0000000000097919 */ /* 0x000e620000002100 */
[----:B------:R-:W-:Y:S06]  /*0030*/  BSSY.RECONVERGENT B0, `(.L_x_31) ;  /* 0x0000023000007945 */ /* 0x000fec0003800200 */
[----:B------:R-:W2:Y:S01]  /*0040*/  S2UR UR4, SR_CTAID.X ;  /* 0x00000000000479c3 */ /* 0x000ea20000002500 */
[----:B0-----:R-:W-:-:S04]  /*0050*/  IMAD.SHL.U32 R2, R11, 0x80, RZ ;  /* 0x000000800b027824 */ /* 0x001fc800078e00ff */
[----:B--2---:R-:W-:Y:S02]  /*0060*/  IMAD R3, R2, UR4, RZ ;  /* 0x0000000402037c24 */ /* 0x004fe4000f8e02ff */
[----:B-1----:R-:W-:Y:S02]  /*0070*/  IMAD.SHL.U32 R15, R9, 0x80, RZ ;  /* 0x00000080090f7824 */ /* 0x002fe400078e00ff */
[--C-:B------:R-:W-:Y:S01]  /*0080*/  IMAD.IADD R13, R10, 0x1, -R3.reuse ;  /* 0x000000010a0d7824 */ /* 0x100fe200078e0a03 */
[----:B------:R-:W-:-:S04]  /*0090*/  SHF.R.S32.HI R5, RZ, 0x1f, R3 ;  /* 0x0000001fff057819 */ /* 0x000fc80000011403 */
[----:B------:R-:W-:-:S04]  /*00a0*/  VIMNMX R0, PT, PT, R2, R13, PT ;  /* 0x0000000d02007248 */ /* 0x000fc80003fe0100 */
[----:B------:R-:W-:-:S13]  /*00b0*/  ISETP.GE.AND P0, PT, R15, R0, PT ;  /* 0x000000000f00720c */ /* 0x000fda0003f06270 */
[----:B------:R-:W-:Y:S05]  /*00c0*/  @P0 BRA `(.L_x_32) ;  /* 0x0000000000640947 */ /* 0x000fea0003800000 */
[----:B------:R-:W0:Y:S01]  /*00d0*/  LDC.64 R6, c[0x0][0x3a0] ;  /* 0x0000e800ff067b82 */ /* 0x000e220000000a00 */
[----:B------:R-:W-:Y:S01]  /*00e0*/  BSSY.RECONVERGENT B1, `(.L_x_33) ;  /* 0x000000c000017945 */ /* 0x000fe20003800200 */
[----:B------:R-:W-:Y:S02]  /*00f0*/  IMAD.MOV.U32 R17, RZ, RZ, R15 ;  /* 0x000000ffff117224 */ /* 0x000fe400078e000f */
[----:B0-----:R-:W-:-:S03]  /*0100*/  IMAD.WIDE.U32 R6, R9, 0x80, R6 ;  /* 0x0000008009067825 */ /* 0x001fc600078e0006 */
[----:B------:R-:W-:-:S05]  /*0110*/  IADD3 R4, P0, PT, R3, R6, RZ ;  /* 0x0000000603047210 */ /* 0x000fca0007f1e0ff */
[----:B------:R-:W-:-:S08]  /*0120*/  IMAD.X R7, R7, 0x1, R5, P0 ;  /* 0x0000000107077824 */ /* 0x000fd000000e0605 */
.L_x_34:
[----:B------:R-:W-:Y:S02]  /*0130*/  VIADD R17, R17, 0x4000 ;  /* 0x0000400011117836 */ /* 0x000fe40000000000 */
[----:B------:R-:W-:Y:S01]  /*0140*/  IMAD.MOV.U32 R6, RZ, RZ, R4 ;  /* 0x000000ffff067224 */ /* 0x000fe200078e0004 */
[----:B------:R-:W-:Y:S02]  /*0150*/  IADD3 R4, P1, PT, R4, 0x4000, RZ ;  /* 0x0000400004047810 */ /* 0x000fe40007f3e0ff */
[----:B------:R-:W-:Y:S02]  /*0160*/  ISETP.GE.AND P0, PT, R17, R0, PT ;  /* 0x000000001100720c */ /* 0x000fe40003f06270 */
[----:B------:R0:W-:Y:S02]  /*0170*/  CCTL.E.PF2 [R6] ;  /* 0x000000000600798f */ /* 0x0001e40000800100 */
[----:B0-----:R-:W-:-:S09]  /*0180*/  IMAD.X R7, RZ, RZ, R7, P1 ;  /* 0x000000ffff077224 */ /* 0x001fd200008e0607 */
[----:B------:R-:W-:Y:S05]  /*0190*/  @!P0 BRA `(.L_x_34) ;  /* 0xfffffffc00e48947 */ /* 0x000fea000383ffff */
[----:B------:R-:W-:Y:S05]  /*01a0*/  BSYNC.RECONVERGENT B1 ;  /* 0x0000000000017941 */ /* 0x000fea0003800200 */
.L_x_33:
[----:B------:R-:W0:Y:S02]  /*01b0*/  LDC.64 R6, c[0x0][0x3b0] ;  /* 0x0000ec00ff067b82 */ /* 0x000e240000000a00 */
[----:B0-----:R-:W-:-:S03]  /*01c0*/  IMAD.WIDE.U32 R6, R9, 0x80, R6 ;  /* 0x0000008009067825 */ /* 0x001fc600078e0006 */
[----:B------:R-:W-:-:S05]  /*01d0*/  IADD3 R4, P0, PT, R3, R6, RZ ;  /* 0x0000000603047210 */ /* 0x000fca0007f1e0ff */
[----:B------:R-:W-:-:S08]  /*01e0*/  IMAD.X R7, R7, 0x1, R5, P0 ;  /* 0x0000000107077824 */ /* 0x000fd000000e0605 */
.L_x_35:
[----:B------:R-:W-:Y:S02]  /*01f0*/  VIADD R15, R15, 0x4000 ;  /* 0x000040000f0f7836 */ /* 0x000fe40000000000 */
[----:B------:R-:W-:Y:S01]  /*0200*/  IMAD.MOV.U32 R6, RZ, RZ, R4 ;  /* 0x000000ffff067224 */ /* 0x000fe200078e0004 */
[----:B------:R-:W-:Y:S02]  /*0210*/  IADD3 R4, P1, PT, R4, 0x4000, RZ ;  /* 0x0000400004047810 */ /* 0x000fe40007f3e0ff */
[----:B------:R-:W-:Y:S02]  /*0220*/  ISETP.GE.AND P0, PT, R15, R0, PT ;  /* 0x000000000f00720c */ /* 0x000fe40003f06270 */
[----:B------:R0:W-:Y:S02]  /*0230*/  CCTL.E.PF2 [R6] ;  /* 0x000000000600798f */ /* 0x0001e40000800100 */
[----:B0-----:R-:W-:-:S09]  /*0240*/  IMAD.X R7, RZ, RZ, R7, P1 ;  /* 0x000000ffff077224 */ /* 0x001fd200008e0607 */
[----:B------:R-:W-:Y:S05]  /*0250*/  @!P0 BRA `(.L_x_35) ;  /* 0xfffffffc00e48947 */ /* 0x000fea000383ffff */
.L_x_32:
[----:B------:R-:W-:Y:S05]  /*0260*/  BSYNC.RECONVERGENT B0 ;  /* 0x0000000000007941 */ /* 0x000fea0003800200 */
.L_x_31:
[----:B------:R-:W0:Y:S01]  /*0270*/  LDC.64 R20, c[0x0][0x398] ;  /* 0x0000e600ff147b82 */ /* 0x000e220000000a00 */
[----:B------:R-:W1:Y:S01]  /*0280*/  LDCU.64 UR6, c[0x0][0x3a0] ;  /* 0x00007400ff0677ac */ /* 0x000e620008000a00 */
[----:B------:R-:W-:Y:S02]  /*0290*/  ISETP.GT.AND P0, PT, R2, R13, PT ;  /* 0x0000000d0200720c */ /* 0x000fe40003f04270 */
[C---:B------:R-:W-:Y:S01]  /*02a0*/  SHF.L.U64.HI R4, R3.reuse, 0x2, R5 ;  /* 0x0000000203047819 */ /* 0x040fe20000010205 */
[----:B------:R-:W2:Y:S01]  /*02b0*/  LDCU.64 UR8, c[0x0][0x3b0] ;  /* 0x00007600ff0877ac */ /* 0x000ea20008000a00 */
[----:B------:R-:W3:Y:S01]  /*02c0*/  LDCU.64 UR4, c[0x0][0x358] ;  /* 0x00006b00ff0477ac */ /* 0x000ee20008000a00 */
[C---:B-1----:R-:W-:Y:S02]  /*02d0*/  IADD3 R2, P1, PT, R3.reuse, UR6, RZ ;  /* 0x0000000603027c10 */ /* 0x042fe4000ff3e0ff */
[C---:B0-----:R-:W-:Y:S02]  /*02e0*/  LEA R20, P3, R3.reuse, R20, 0x2 ;  /* 0x0000001403147211 */ /* 0x041fe400078610ff */
[----:B--2---:R-:W-:-:S03]  /*02f0*/  IADD3 R3, P2, PT, R3, UR8, RZ ;  /* 0x0000000803037c10 */ /* 0x004fc6000ff5e0ff */
[----:B------:R-:W-:Y:S01]  /*0300*/  IMAD.X R21, R4, 0x1, R21, P3 ;  /* 0x0000000104157824 */ /* 0x000fe200018e0615 */
[C---:B------:R-:W-:Y:S02]  /*0310*/  IADD3.X R4, PT, PT, R5.reuse, UR7, RZ, P1, !PT ;  /* 0x0000000705047c10 */ /* 0x040fe40008ffe4ff */
[----:B------:R-:W-:Y:S01]  /*0320*/  IADD3.X R5, PT, PT, R5, UR9, RZ, P2, !PT ;  /* 0x0000000905057c10 */ /* 0x000fe200097fe4ff */
[----:B---3--:R-:W-:Y:S06]  /*0330*/  @P0 BRA `(.L_x_36) ;  /* 0x0000000c00ec0947 */ /* 0x008fec0003800000 */
[----:B------:R-:W-:-:S13]  /*0340*/  ISETP.GE.AND P0, PT, R11, 0x1, PT ;  /* 0x000000010b00780c */ /* 0x000fda0003f06270 */
[----:B------:R-:W-:Y:S05]  /*0350*/  @!P0 EXIT ;  /* 0x000000000000894d */ /* 0x000fea0003800000 */
[----:B------:R-:W-:Y:S01]  /*0360*/  ISETP.GE.U32.AND P0, PT, R11, 0x8, PT ;  /* 0x000000080b00780c */ /* 0x000fe20003f06070 */
[----:B------:R-:W-:-:S12]  /*0370*/  IMAD.MOV.U32 R0, RZ, RZ, RZ ;  /* 0x000000ffff007224 */ /* 0x000fd800078e00ff */
[----:B------:R-:W-:Y:S05]  /*0380*/  @!P0 BRA `(.L_x_37) ;  /* 0x0000000400e88947 */ /* 0x000fea0003800000 */
[----:B------:R-:W-:Y:S01]  /*0390*/  IMAD.WIDE.U32 R6, R9, 0x4, R20 ;  /* 0x0000000409067825 */ /* 0x000fe200078e0014 */
[----:B------:R-:W-:Y:S01]  /*03a0*/  IADD3 R8, P0, PT, R20, 0x600, RZ ;  /* 0x0000060014087810 */ /* 0x000fe20007f1e0ff */
[----:B------:R-:W0:Y:S01]  /*03b0*/  LDCU.64 UR6, c[0x0][0x388] ;  /* 0x00007100ff0677ac */ /* 0x000e220008000a00 */
[----:B------:R-:W-:Y:S01]  /*03c0*/  LOP3.LUT R26, R11, 0x7ffffff8, RZ, 0xc0, !PT ;  /* 0x7ffffff80b1a7812 */ /* 0x000fe200078ec0ff */
[----:B------:R-:W-:Y:S02]  /*03d0*/  IMAD.MOV.U32 R10, RZ, RZ, R6 ;  /* 0x000000ffff0a7224 */ /* 0x000fe400078e0006 */
[----:B------:R-:W-:Y:S01]  /*03e0*/  VIADD R27, R9, 0x80 ;  /* 0x00000080091b7836 */ /* 0x000fe20000000000 */
[----:B------:R-:W1:Y:S01]  /*03f0*/  LDCU.64 UR8, c[0x0][0x390] ;  /* 0x00007200ff0877ac */ /* 0x000e620008000a00 */
[----:B------:R-:W-:Y:S02]  /*0400*/  IMAD.MOV.U32 R0, RZ, RZ, R9 ;  /* 0x000000ffff007224 */ /* 0x000fe400078e0009 */
[----:B------:R-:W-:-:S02]  /*0410*/  IMAD.MOV.U32 R6, RZ, RZ, RZ ;  /* 0x000000ffff067224 */ /* 0x000fc400078e00ff */
[----:B------:R-:W-:Y:S02]  /*0420*/  IMAD.X R9, RZ, RZ, R21, P0 ;  /* 0x000000ffff097224 */ /* 0x000fe400000e0615 */
[----:B------:R-:W-:-:S07]  /*0430*/  IMAD.MOV R26, RZ, RZ, -R26 ;  /* 0x000000ffff1a7224 */ /* 0x000fce00078e0a1a */
.L_x_38:
[C---:B------:R-:W-:Y:S02]  /*0440*/  IADD3 R14, P1, PT, R0.reuse, R3, RZ ;  /* 0x00000003000e7210 */ /* 0x040fe40007f3e0ff */
[----:B------:R-:W-:-:S03]  /*0450*/  IADD3 R22, P0, PT, R0, R2, RZ ;  /* 0x0000000200167210 */ /* 0x000fc60007f1e0ff */
[C---:B------:R-:W-:Y:S02]  /*0460*/  IMAD.X R15, R6.reuse, 0x1, R5, P1 ;  /* 0x00000001060f7824 */ /* 0x040fe400008e0605 */
[----:B------:R-:W-:-:S03]  /*0470*/  IMAD.X R23, R6, 0x1, R4, P0 ;  /* 0x0000000106177824 */ /* 0x000fc600000e0604 */
[----:B------:R-:W1:Y:S04]  /*0480*/  LDG.E.S8 R14, desc[UR4][R14.64] ;  /* 0x000000040e0e7981 */ /* 0x000e68000c1e1300 */
[----:B------:R-:W0:Y:S01]  /*0490*/  LDG.E.S8 R22, desc[UR4][R22.64] ;  /* 0x0000000416167981 */ /* 0x000e22000c1e1300 */
[----:B-1----:R-:W-:Y:S02]  /*04a0*/  IADD3 R16, P1, PT, R14, UR8, RZ ;  /* 0x000000080e107c10 */ /* 0x002fe4000ff3e0ff */
[----:B0-----:R-:W-:Y:S02]  /*04b0*/  IADD3 R18, P0, PT, R22, UR6, RZ ;  /* 0x0000000616127c10 */ /* 0x001fe4000ff1e0ff */
        /* <DEDUP_REMOVED lines=72> */
[----:B0-----:R-:W3:Y:S04]  /*0940*/  LDG.E.S8 R23, desc[UR4][R12.64+0x100] ;  /* 0x000100040c177981 */ /* 0x001ee8000c1e1300 */
[----:B------:R-:W4:Y:S01]  /*0950*/  LDG.E.S8 R24, desc[UR4][R14.64+0x100] ;  /* 0x000100040e187981 */ /* 0x000f22000c1e1300 */
[----:B---3--:R-:W-:Y:S02]  /*0960*/  IADD3 R18, P0, PT, R23, UR6, RZ ;  /* 0x0000000617127c10 */ /* 0x008fe4000ff1e0ff */
[----:B----4-:R-:W-:-:S02]  /*0970*/  IADD3 R22, P1, PT, R24, UR8, RZ ;  /* 0x0000000818167c10 */ /* 0x010fc4000ff3e0ff */
[----:B------:R-:W-:Y:S02]  /*0980*/  LEA.HI.X.SX32 R19, R23, UR7, 0x1, P0 ;  /* 0x0000000717137c11 */ /* 0x000fe400080f0eff */
[----:B------:R-:W-:-:S03]  /*0990*/  LEA.HI.X.SX32 R23, R24, UR9, 0x1, P1 ;  /* 0x0000000918177c11 */ /* 0x000fc600088f0eff */
[----:B------:R-:W3:Y:S04]  /*09a0*/  LDG.E.U8 R18, desc[UR4][R18.64] ;  /* 0x0000000412127981 */ /* 0x000ee8000c1e1100 */
[----:B------:R-:W3:Y:S02]  /*09b0*/  LDG.E.U8 R23, desc[UR4][R22.64] ;  /* 0x0000000416177981 */ /* 0x000ee4000c1e1100 */
[----:B---3--:R-:W-:-:S04]  /*09c0*/  ISETP.NE.AND P0, PT, R18, R23, PT ;  /* 0x000000171200720c */ /* 0x008fc80003f05270 */
        /* <DEDUP_REMOVED lines=11> */
[----:B------:R-:W-:Y:S02]  /*0a80*/  IADD3 R10, P1, PT, R10, 0x1000, RZ ;  /* 0x000010000a0a7810 */ /* 0x000fe40007f3e0ff */
[----:B------:R-:W-:Y:S01]  /*0a90*/  IADD3 R0, P2, PT, R0, 0x400, RZ ;  /* 0x0000040000007810 */ /* 0x000fe20007f5e0ff */
[----:B------:R-:W-:Y:S02]  /*0aa0*/  VIADD R27, R27, 0x400 ;  /* 0x000004001b1b7836 */ /* 0x000fe40000000000 */
[----:B------:R-:W-:-:S02]  /*0ab0*/  IMAD.X R7, RZ, RZ, R7, P1 ;  /* 0x000000ffff077224 */ /* 0x000fc400008e0607 */
[----:B------:R-:W-:Y:S01]  /*0ac0*/  IMAD.X R6, RZ, RZ, R6, P2 ;  /* 0x000000ffff067224 */ /* 0x000fe200010e0606 */
[----:B---3--:R-:W-:-:S04]  /*0ad0*/  ISETP.NE.AND P0, PT, R18, R25, PT ;  /* 0x000000191200720c */ /* 0x008fc80003f05270 */
[----:B------:R-:W-:-:S05]  /*0ae0*/  SEL R23, R28, 0xffffffff, !P0 ;  /* 0xffffffff1c177807 */ /* 0x000fca0004000000 */
[----:B------:R2:W-:Y:S01]  /*0af0*/  STG.E desc[UR4][R16.64+0x600], R23 ;  /* 0x0006001710007986 */ /* 0x0005e2000c101904 */
[----:B------:R-:W-:-:S13]  /*0b00*/  ISETP.NE.AND P0, PT, R26, RZ, PT ;  /* 0x000000ff1a00720c */ /* 0x000fda0003f05270 */
[----:B--2---:R-:W-:Y:S05]  /*0b10*/  @P0 BRA `(.L_x_38) ;  /* 0xfffffff800480947 */ /* 0x004fea000383ffff */
[----:B------:R-:W-:-:S07]  /*0b20*/  LOP3.LUT R0, R11, 0x7ffffff8, RZ, 0xc0, !PT ;  /* 0x7ffffff80b007812 */ /* 0x000fce00078ec0ff */
.L_x_37:
[----:B------:R-:W-:-:S04]  /*0b30*/  LOP3.LUT R6, R11, 0x7, RZ, 0xc0, !PT ;  /* 0x000000070b067812 */ /* 0x000fc800078ec0ff */
[----:B------:R-:W-:-:S13]  /*0b40*/  ISETP.NE.AND P0, PT, R6, RZ, PT ;  /* 0x000000ff0600720c */ /* 0x000fda0003f05270 */
[----:B------:R-:W-:Y:S05]  /*0b50*/  @!P0 EXIT ;  /* 0x000000000000894d */ /* 0x000fea0003800000 */
[----:B------:R-:W0:Y:S01]  /*0b60*/  S2R R25, SR_TID.X ;  /* 0x0000000000197919 */ /* 0x000e220000002100 */
[----:B------:R-:W-:Y:S02]  /*0b70*/  ISETP.GE.U32.AND P1, PT, R6, 0x4, PT ;  /* 0x000000040600780c */ /* 0x000fe40003f26070 */
[----:B------:R-:W-:-:S04]  /*0b80*/  LOP3.LUT R24, R11, 0x3, RZ, 0xc0, !PT ;  /* 0x000000030b187812 */ /* 0x000fc800078ec0ff */
[----:B------:R-:W-:-:S07]  /*0b90*/  ISETP.NE.AND P0, PT, R24, RZ, PT ;  /* 0x000000ff1800720c */ /* 0x000fce0003f05270 */
[----:B------:R-:W-:Y:S06]  /*0ba0*/  @!P1 BRA `(.L_x_39) ;  /* 0x0000000000dc9947 */ /* 0x000fec0003800000 */
[----:B0-----:R-:W-:Y:S01]  /*0bb0*/  IMAD R13, R0, 0x80, R25 ;  /* 0x00000080000d7824 */ /* 0x001fe200078e0219 */
[----:B------:R-:W0:Y:S04]  /*0bc0*/  LDCU.64 UR8, c[0x0][0x390] ;  /* 0x00007200ff0877ac */ /* 0x000e280008000a00 */
[----:B------:R-:W-:Y:S01]  /*0bd0*/  SHF.R.S32.HI R9, RZ, 0x1f, R13 ;  /* 0x0000001fff097819 */ /* 0x000fe2000001140d */
[----:B------:R-:W1:Y:S01]  /*0be0*/  LDCU.64 UR6, c[0x0][0x388] ;  /* 0x00007100ff0677ac */ /* 0x000e620008000a00 */
        /* <DEDUP_REMOVED lines=51> */
.L_x_39:
[----:B------:R-:W-:Y:S05]  /*0f20*/  @!P0 EXIT ;  /* 0x000000000000894d */ /* 0x000fea0003800000 */
[----:B------:R-:W-:Y:S02]  /*0f30*/  ISETP.NE.AND P1, PT, R24, 0x1, PT ;  /* 0x000000011800780c */ /* 0x000fe40003f25270 */
[----:B------:R-:W-:-:S04]  /*0f40*/  LOP3.LUT R11, R11, 0x1, RZ, 0xc0, !PT ;  /* 0x000000010b0b7812 */ /* 0x000fc800078ec0ff */
[----:B------:R-:W-:-:S07]  /*0f50*/  ISETP.NE.U32.AND P0, PT, R11, 0x1, PT ;  /* 0x000000010b00780c */ /* 0x000fce0003f05070 */
[----:B------:R-:W-:Y:S06]  /*0f60*/  @!P1 BRA `(.L_x_40) ;  /* 0x0000000000849947 */ /* 0x000fec0003800000 */
[----:B0-----:R-:W-:Y:S01]  /*0f70*/  IMAD R11, R0, 0x80, R25 ;  /* 0x00000080000b7824 */ /* 0x001fe200078e0219 */
[----:B------:R-:W0:Y:S04]  /*0f80*/  LDCU.64 UR6, c[0x0][0x388] ;  /* 0x00007100ff0677ac */ /* 0x000e280008000a00 */
[----:B------:R-:W-:Y:S01]  /*0f90*/  SHF.R.S32.HI R9, RZ, 0x1f, R11 ;  /* 0x0000001fff097819 */ /* 0x000fe2000001140b */
[----:B------:R-:W2:Y:S01]  /*0fa0*/  LDCU.64 UR8, c[0x0][0x390] ;  /* 0x00007200ff0877ac */ /* 0x000ea20008000a00 */
[C---:B------:R-:W-:Y:S02]  /*0fb0*/  IADD3 R6, P1, PT, R11.reuse, R2, RZ ;  /* 0x000000020b067210 */ /* 0x040fe40007f3e0ff */
[----:B------:R-:W-:-:S03]  /*0fc0*/  IADD3 R8, P2, PT, R11, R3, RZ ;  /* 0x000000030b087210 */ /* 0x000fc60007f5e0ff */
[C---:B------:R-:W-:Y:S02]  /*0fd0*/  IMAD.X R7, R9.reuse, 0x1, R4, P1 ;  /* 0x0000000109077824 */ /* 0x040fe400008e0604 */
[----:B------:R-:W-:-:S03]  /*0fe0*/  IMAD.X R9, R9, 0x1, R5, P2 ;  /* 0x0000000109097824 */ /* 0x000fc600010e0605 */
[----:B-1----:R-:W0:Y:S04]  /*0ff0*/  LDG.E.S8 R13, desc[UR4][R6.64] ;  /* 0x00000004060d7981 */ /* 0x002e28000c1e1300 */
        /* <DEDUP_REMOVED lines=24> */
.L_x_40:
[----:B------:R-:W-:Y:S05]  /*1180*/  @P0 EXIT ;  /* 0x000000000000094d */ /* 0x000fea0003800000 */
[----:B0-----:R-:W-:Y:S01]  /*1190*/  IMAD R25, R0, 0x80, R25 ;  /* 0x0000008000197824 */ /* 0x001fe200078e0219 */
[----:B------:R-:W0:Y:S04]  /*11a0*/  LDCU.64 UR8, c[0x0][0x390] ;  /* 0x00007200ff0877ac */ /* 0x000e280008000a00 */
[----:B------:R-:W-:Y:S01]  /*11b0*/  SHF.R.S32.HI R0, RZ, 0x1f, R25 ;  /* 0x0000001fff007819 */ /* 0x000fe20000011419 */
[----:B------:R-:W3:Y:S01]  /*11c0*/  LDCU.64 UR6, c[0x0][0x388] ;  /* 0x00007100ff0677ac */ /* 0x000ee20008000a00 */
        /* <DEDUP_REMOVED lines=18> */
.L_x_36:
[----:B------:R-:W-:-:S13]  /*12f0*/  ISETP.GE.AND P0, PT, R11, 0x1, PT ;  /* 0x000000010b00780c */ /* 0x000fda0003f06270 */
[----:B------:R-:W-:Y:S05]  /*1300*/  @!P0 EXIT ;  /* 0x000000000000894d */ /* 0x000fea0003800000 */
[----:B------:R-:W0:Y:S01]  /*1310*/  S2R R6, SR_TID.X ;  /* 0x0000000000067919 */ /* 0x000e220000002100 */
[C---:B------:R-:W-:Y:S01]  /*1320*/  ISETP.GE.U32.AND P0, PT, R11.reuse, 0x8, PT ;  /* 0x000000080b00780c */ /* 0x040fe20003f06070 */
[----:B------:R-:W-:Y:S01]  /*1330*/  IMAD.MOV.U32 R9, RZ, RZ, RZ ;  /* 0x000000ffff097224 */ /* 0x000fe200078e00ff */
[----:B------:R-:W-:-:S11]  /*1340*/  LOP3.LUT R7, R11, 0x7, RZ, 0xc0, !PT ;  /* 0x000000070b077812 */ /* 0x000fd600078ec0ff */
[----:B------:R-:W-:Y:S05]  /*1350*/  @!P0 BRA `(.L_x_41) ;  /* 0x00000008004c8947 */ /* 0x000fea0003800000 */
[----:B------:R-:W-:Y:S01]  /*1360*/  LOP3.LUT R9, R11, 0x7ffffff8, RZ, 0xc0, !PT ;  /* 0x7ffffff80b097812 */ /* 0x000fe200078ec0ff */
[----:B------:R-:W-:Y:S01]  /*1370*/  IMAD.MOV.U32 R8, RZ, RZ, RZ ;  /* 0x000000ffff087224 */ /* 0x000fe200078e00ff */
[----:B------:R-:W1:Y:S01]  /*1380*/  LDCU.64 UR6, c[0x0][0x388] ;  /* 0x00007100ff0677ac */ /* 0x000e620008000a00 */
[----:B------:R-:W2:Y:S05]  /*1390*/  LDCU.64 UR8, c[0x0][0x390] ;  /* 0x00007200ff0877ac */ /* 0x000eaa0008000a00 */
.L_x_44:
[----:B0-----:R-:W-:Y:S01]  /*13a0*/  IMAD R11, R8, 0x80, R6 ;  /* 0x00000080080b7824 */ /* 0x001fe200078e0206 */
        /* <DEDUP_REMOVED lines=11> */
[----:B------:R-:W2:Y:S04]  /*1460*/  LDG.E.S8 R18, desc[UR4][R18.64] ;  /* 0x0000000412127981 */ /* 0x000ea8000c1e1300 */
[----:B------:R-:W1:Y:S01]  /*1470*/  LDG.E.S8 R24, desc[UR4][R24.64] ;  /* 0x0000000418187981 */ /* 0x000e62000c1e1300 */
[----:B--2---:R-:W-:Y:S02]  /*1480*/  IADD3 R16, P3, PT, R18, UR8, RZ ;  /* 0x0000000812107c10 */ /* 0x004fe4000ff7e0ff */
[----:B-1----:R-:W-:Y:S02]  /*1490*/  IADD3 R12, P2, PT, R24, UR6, RZ ;  /* 0x00000006180c7c10 */ /* 0x002fe4000ff5e0ff */
        /* <DEDUP_REMOVED lines=9> */
.L_x_43:
[----:B-12---:R-:W-:Y:S05]  /*1530*/  BSYNC.RECONVERGENT B0 ;  /* 0x0000000000007941 */ /* 0x006fea0003800200 */
.L_x_42:
[----:B------:R-:W-:Y:S01]  /*1540*/  IADD3 R12, P2, PT, R23, R3, RZ ;  /* 0x00000003170c7210 */ /* 0x000fe20007f5e0ff */
[C---:B------:R-:W-:Y:S01]  /*1550*/  IMAD.X R15, R10.reuse, 0x1, R4, P1 ;  /* 0x000000010a0f7824 */ /* 0x040fe200008e0604 */
[----:B------:R-:W1:Y:S03]  /*1560*/  @!P0 LDC.64 R18, c[0x0][0x390] ;  /* 0x0000e400ff128b82 */ /* 0x000e660000000a00 */
[----:B------:R-:W-:Y:S02]  /*1570*/  IMAD.X R13, R10, 0x1, R5, P2 ;  /* 0x000000010a0d7824 */ /* 0x000fe400010e0605 */
[----:B------:R-:W2:Y:S03]  /*1580*/  @!P0 LDG.E.S8 R10, desc[UR4][R14.64] ;  /* 0x000000040e0a8981 */ /* 0x000ea6000c1e1300 */
[----:B------:R-:W2:Y:S01]  /*1590*/  @!P0 LDC.64 R16, c[0x0][0x388] ;  /* 0x0000e200ff108b82 */ /* 0x000ea20000000a00 */
[----:B------:R-:W1:Y:S01]  /*15a0*/  @!P0 LDG.E.S8 R22, desc[UR4][R12.64] ;  /* 0x000000040c168981 */ /* 0x000e62000c1e1300 */
[----:B--2---:R-:W-:-:S02]  /*15b0*/  @!P0 IADD3 R16, P1, PT, R10, R16, RZ ;  /* 0x000000100a108210 */ /* 0x004fc40007f3e0ff */
[----:B-1----:R-:W-:Y:S02]  /*15c0*/  @!P0 IADD3 R18, P2, PT, R22, R18, RZ ;  /* 0x0000001216128210 */ /* 0x002fe40007f5e0ff */
[----:B------:R-:W-:Y:S02]  /*15d0*/  @!P0 LEA.HI.X.SX32 R17, R10, R17, 0x1, P1 ;  /* 0x000000110a118211 */ /* 0x000fe400008f0eff */
[----:B------:R-:W-:-:S03]  /*15e0*/  @!P0 LEA.HI.X.SX32 R19, R22, R19, 0x1, P2 ;  /* 0x0000001316138211 */ /* 0x000fc600010f0eff */
[----:B------:R-:W2:Y:S04]  /*15f0*/  @!P0 LDG.E.U8 R16, desc[UR4][R16.64] ;  /* 0x0000000410108981 */ /* 0x000ea8000c1e1100 */
[----:B------:R-:W2:Y:S01]  /*1600*/  @!P0 LDG.E.U8 R19, desc[UR4][R18.64] ;  /* 0x0000000412138981 */ /* 0x000ea2000c1e1100 */
[----:B0-----:R-:W-:Y:S02]  /*1610*/  VIADD R25, R11, 0x100 ;  /* 0x000001000b197836 */ /* 0x001fe40000000000 */
[----:B------:R-:W-:Y:S02]  /*1620*/  @!P0 IMAD.MOV.U32 R29, RZ, RZ, 0x2 ;  /* 0x00000002ff1d8424 */ /* 0x000fe400078e00ff */
[----:B------:R-:W-:Y:S01]  /*1630*/  IMAD.WIDE R22, R23, 0x4, R20 ;  /* 0x0000000417167825 */ /* 0x000fe200078e0214 */
[----:B------:R-:W-:-:S02]  /*1640*/  ISETP.GE.AND P1, PT, R25, R0, PT ;  /* 0x000000001900720c */ /* 0x000fc40003f26270 */
[----:B--2---:R-:W-:-:S11]  /*1650*/  @!P0 ISETP.NE.AND P2, PT, R16, R19, PT ;  /* 0x000000131000820c */ /* 0x004fd60003f45270 */
[----:B------:R-:W0:Y:S01]  /*1660*/  @!P1 LDC.64 R18, c[0x0][0x390] ;  /* 0x0000e400ff129b82 */ /* 0x000e220000000a00 */
[----:B------:R-:W-:-:S05]  /*1670*/  @!P0 SEL R29, R29, 0xffffffff, !P2 ;  /* 0xffffffff1d1d8807 */ /* 0x000fca0005000000 */
[----:B------:R1:W-:Y:S02]  /*1680*/  @!P0 STG.E desc[UR4][R22.64], R29 ;  /* 0x0000001d16008986 */ /* 0x0003e4000c101904 */
[----:B------:R-:W2:Y:S02]  /*1690*/  @!P1 LDC.64 R16, c[0x0][0x388] ;  /* 0x0000e200ff109b82 */ /* 0x000ea40000000a00 */
[----:B------:R-:W0:Y:S04]  /*16a0*/  @!P1 LDG.E.S8 R25, desc[UR4][R12.64+0x80] ;  /* 0x000080040c199981 */ /* 0x000e28000c1e1300 */
[----:B------:R-:W2:Y:S01]  /*16b0*/  @!P1 LDG.E.S8 R10, desc[UR4][R14.64+0x80] ;  /* 0x000080040e0a9981 */ /* 0x000ea2000c1e1300 */
[----:B0-----:R-:W-:Y:S02]  /*16c0*/  @!P1 IADD3 R24, P2, PT, R25, R18, RZ ;  /* 0x0000001219189210 */ /* 0x001fe40007f5e0ff */
[----:B--2---:R-:W-:-:S02]  /*16d0*/  @!P1 IADD3 R26, P0, PT, R10, R16, RZ ;  /* 0x000000100a1a9210 */ /* 0x004fc40007f1e0ff */
[----:B------:R-:W-:Y:S02]  /*16e0*/  @!P1 LEA.HI.X.SX32 R25, R25, R19, 0x1, P2 ;  /* 0x0000001319199211 */ /* 0x000fe400010f0eff */
[----:B------:R-:W-:-:S04]  /*16f0*/  @!P1 LEA.HI.X.SX32 R27, R10, R17, 0x1, P0 ;  /* 0x000000110a1b9211 */ /* 0x000fc800000f0eff */
[----:B------:R-:W2:Y:S04]  /*1700*/  @!P1 LDG.E.U8 R25, desc[UR4][R24.64] ;  /* 0x0000000418199981 */ /* 0x000ea8000c1e1100 */
[----:B------:R-:W2:Y:S01]  /*1710*/  @!P1 LDG.E.U8 R26, desc[UR4][R26.64] ;  /* 0x000000041a1a9981 */ /* 0x000ea2000c1e1100 */
[----:B------:R-:W-:Y:S02]  /*1720*/  VIADD R17, R11, 0x180 ;  /* 0x000001800b117836 */ /* 0x000fe40000000000 */
[----:B-1----:R-:W-:-:S03]  /*1730*/  @!P1 IMAD.MOV.U32 R29, RZ, RZ, 0x2 ;  /* 0x00000002ff1d9424 */ /* 0x002fc600078e00ff */
[----:B------:R-:W-:-:S13]  /*1740*/  ISETP.GE.AND P0, PT, R17, R0, PT ;  /* 0x000000001100720c */ /* 0x000fda0003f06270 */
[----:B------:R-:W0:Y:S08]  /*1750*/  @!P0 LDC.64 R18, c[0x0][0x390] ;  /* 0x0000e400ff128b82 */ /* 0x000e300000000a00 */
[----:B------:R-:W1:Y:S01]  /*1760*/  @!P0 LDC.64 R16, c[0x0][0x388] ;  /* 0x0000e200ff108b82 */ /* 0x000e620000000a00 */
        /* <DEDUP_REMOVED lines=12> */
[----:B--2---:R-:W-:-:S03]  /*1830*/  @!P0 IMAD.MOV.U32 R29, RZ, RZ, 0x2 ;  /* 0x00000002ff1d8424 */ /* 0x004fc600078e00ff */
[----:B------:R-:W-:-:S13]  /*1840*/  ISETP.GE.AND P1, PT, R17, R0, PT ;  /* 0x000000001100720c */ /* 0x000fda0003f26270 */
[----:B------:R-:W0:Y:S08]  /*1850*/  @!P1 LDC.64 R18, c[0x0][0x390] ;  /* 0x0000e400ff129b82 */ /* 0x000e300000000a00 */
[----:B------:R-:W1:Y:S01]  /*1860*/  @!P1 LDC.64 R16, c[0x0][0x388] ;  /* 0x0000e200ff109b82 */ /* 0x000e620000000a00 */
        /* <DEDUP_REMOVED lines=41> */
[----:B------:R-:W2:Y:S04]  /*1b00*/  @!P1 LDG.E.U8 R19, desc[UR4][R18.64] ;  /* 0x0000000412139981 */ /* 0x000ea8000c1e1100 */
[----:B------:R-:W2:Y:S01]  /*1b10*/  @!P1 LDG.E.U8 R16, desc[UR4][R16.64] ;  /* 0x0000000410109981 */ /* 0x000ea2000c1e1100 */
[----:B------:R-:W-:Y:S02]  /*1b20*/  VIADD R11, R11, 0x380 ;  /* 0x000003800b0b7836 */ /* 0x000fe40000000000 */
[----:B------:R-:W-:-:S03]  /*1b30*/  @!P1 IMAD.MOV.U32 R25, RZ, RZ, 0x2 ;  /* 0x00000002ff199424 */ /* 0x000fc600078e00ff */
[----:B------:R-:W-:-:S13]  /*1b40*/  ISETP.GE.AND P0, PT, R11, R0, PT ;  /* 0x000000000b00720c */ /* 0x000fda0003f06270 */
[----:B------:R-:W0:Y:S01]  /*1b50*/  @!P0 LDC.64 R10, c[0x0][0x388] ;  /* 0x0000e200ff0a8b82 */ /* 0x000e220000000a00 */
[----:B--2---:R-:W-:-:S07]  /*1b60*/  @!P1 ISETP.NE.AND P2, PT, R16, R19, PT ;  /* 0x000000131000920c */ /* 0x004fce0003f45270 */
[----:B------:R-:W1:Y:S01]  /*1b70*/  @!P0 LDC.64 R16, c[0x0][0x390] ;  /* 0x0000e400ff108b82 */ /* 0x000e620000000a00 */
        /* <DEDUP_REMOVED lines=8> */
[----:B------:R-:W2:Y:S04]  /*1c00*/  @!P0 LDG.E.U8 R17, desc[UR4][R16.64] ;  /* 0x0000000410118981 */ /* 0x000ea8000c1e1100 */
[----:B------:R-:W2:Y:S01]  /*1c10*/  @!P0 LDG.E.U8 R10, desc[UR4][R10.64] ;  /* 0x000000040a0a8981 */ /* 0x000ea2000c1e1100 */
[----:B------:R-:W-:Y:S02]  /*1c20*/  @!P0 IMAD.MOV.U32 R18, RZ, RZ, 0x2 ;  /* 0x00000002ff128424 */ /* 0x000fe400078e00ff */
[----:B------:R-:W-:Y:S01]  /*1c30*/  VIADD R8, R8, 0x8 ;  /* 0x0000000808087836 */ /* 0x000fe20000000000 */
[----:B--2---:R-:W-:-:S04]  /*1c40*/  @!P0 ISETP.NE.AND P1, PT, R10, R17, PT ;  /* 0x000000110a00820c */ /* 0x004fc80003f25270 */
[----:B------:R-:W-:-:S05]  /*1c50*/  @!P0 SEL R13, R18, 0xffffffff, !P1 ;  /* 0xffffffff120d8807 */ /* 0x000fca0004800000 */
[----:B------:R3:W-:Y:S01]  /*1c60*/  @!P0 STG.E desc[UR4][R22.64+0xc00], R13 ;  /* 0x000c000d16008986 */ /* 0x0007e2000c101904 */
[----:B------:R-:W-:-:S13]  /*1c70*/  ISETP.NE.AND P0, PT, R8, R9, PT ;  /* 0x000000090800720c */ /* 0x000fda0003f05270 */
[----:B---3--:R-:W-:Y:S05]  /*1c80*/  @P0 BRA `(.L_x_44) ;  /* 0xfffffff400c40947 */ /* 0x008fea000383ffff */
.L_x_41:
[----:B------:R-:W-:-:S13]  /*1c90*/  ISETP.NE.AND P0, PT, R7, RZ, PT ;  /* 0x000000ff0700720c */ /* 0x000fda0003f05270 */
[----:B------:R-:W-:Y:S05]  /*1ca0*/  @!P0 EXIT ;  /* 0x000000000000894d */ /* 0x000fea0003800000 */
[----:B------:R-:W1:Y:S01]  /*1cb0*/  LDC R8, c[0x0][0x384] ;  /* 0x0000e100ff087b82 */ /* 0x000e620000000800 */
[----:B------:R-:W-:Y:S02]  /*1cc0*/  ISETP.GE.U32.AND P0, PT, R7, 0x4, PT ;  /* 0x000000040700780c */ /* 0x000fe40003f06070 */
[----:B-1----:R-:W-:-:S11]  /*1cd0*/  LOP3.LUT R7, R8, 0x3, RZ, 0xc0, !PT ;  /* 0x0000000308077812 */ /* 0x002fd600078ec0ff */
[----:B------:R-:W-:Y:S05]  /*1ce0*/  @!P0 BRA `(.L_x_45) ;  /* 0x0000000400948947 */ /* 0x000fea0003800000 */
[----:B0-----:R-:W-:Y:S01]  /*1cf0*/  IMAD R27, R9, 0x80, R6 ;  /* 0x00000080091b7824 */ /* 0x001fe200078e0206 */
        /* <DEDUP_REMOVED lines=10> */
[----:B------:R-:W0:Y:S01]  /*1da0*/  LDCU.64 UR8, c[0x0][0x390] ;  /* 0x00007200ff0877ac */ /* 0x000e220008000a00 */
[C---:B------:R-:W-:Y:S02]  /*1db0*/  IADD3 R18, P4, PT, R27.reuse, R3, RZ ;  /* 0x000000031b127210 */ /* 0x040fe40007f9e0ff */
[----:B------:R-:W-:Y:S01]  /*1dc0*/  IADD3 R22, P3, PT, R27, R2, RZ ;  /* 0x000000021b167210 */ /* 0x000fe20007f7e0ff */
[----:B------:R-:W1:Y:S02]  /*1dd0*/  LDCU.64 UR6, c[0x0][0x388] ;  /* 0x00007100ff0677ac */ /* 0x000e640008000a00 */
[C---:B------:R-:W-:Y:S02]  /*1de0*/  IMAD.X R19, R10.reuse, 0x1, R5, P4 ;  /* 0x000000010a137824 */ /* 0x040fe400020e0605 */
[----:B------:R-:W-:-:S03]  /*1df0*/  IMAD.X R23, R10, 0x1, R4, P3 ;  /* 0x000000010a177824 */ /* 0x000fc600018e0604 */
[----:B------:R-:W0:Y:S04]  /*1e00*/  LDG.E.S8 R18, desc[UR4][R18.64] ;  /* 0x0000000412127981 */ /* 0x000e28000c1e1300 */
[----:B------:R-:W1:Y:S01]  /*1e10*/  LDG.E.S8 R22, desc[UR4][R22.64] ;  /* 0x0000000416167981 */ /* 0x000e62000c1e1300 */
[----:B0-----:R-:W-:Y:S02]  /*1e20*/  IADD3 R16, P4, PT, R18, UR8, RZ ;  /* 0x0000000812107c10 */ /* 0x001fe4000ff9e0ff */
[----:B-1----:R-:W-:Y:S02]  /*1e30*/  IADD3 R14, P3, PT, R22, UR6, RZ ;  /* 0x00000006160e7c10 */ /* 0x002fe4000ff7e0ff */
        /* <DEDUP_REMOVED lines=9> */
.L_x_47:
[----:B------:R-:W-:Y:S05]  /*1ed0*/  BSYNC.RECONVERGENT B0 ;  /* 0x0000000000007941 */ /* 0x000fea0003800200 */
.L_x_46:
[----:B------:R-:W-:Y:S04]  /*1ee0*/  BSSY.RECONVERGENT B0, `(.L_x_48) ;  /* 0x0000016000007945 */ /* 0x000fe80003800200 */
[----:B------:R-:W-:Y:S05]  /*1ef0*/  @P2 BRA `(.L_x_49) ;  /* 0x0000000000502947 */ /* 0x000fea0003800000 */
[----:B------:R-:W-:Y:S01]  /*1f00*/  SHF.R.S32.HI R10, RZ, 0x1f, R11 ;  /* 0x0000001fff0a7819 */ /* 0x000fe2000001140b */
[----:B------:R-:W1:Y:S01]  /*1f10*/  LDCU.64 UR8, c[0x0][0x390] ;  /* 0x00007200ff0877ac */ /* 0x000e620008000a00 */
[C---:B------:R-:W-:Y:S02]  /*1f20*/  IADD3 R16, P3, PT, R11.reuse, R3, RZ ;  /* 0x000000030b107210 */ /* 0x040fe40007f7e0ff */
[----:B------:R-:W-:Y:S01]  /*1f30*/  IADD3 R14, P2, PT, R11, R2, RZ ;  /* 0x000000020b0e7210 */ /* 0x000fe20007f5e0ff */
[----:B------:R-:W0:Y:S02]  /*1f40*/  LDCU.64 UR6, c[0x0][0x388] ;  /* 0x00007100ff0677ac */ /* 0x000e240008000a00 */
        /* <DEDUP_REMOVED lines=15> */
.L_x_49:
[----:B------:R-:W-:Y:S05]  /*2040*/  BSYNC.RECONVERGENT B0 ;  /* 0x0000000000007941 */ /* 0x000fea0003800200 */
.L_x_48:
[----:B------:R-:W-:Y:S04]  /*2050*/  BSSY.RECONVERGENT B0, `(.L_x_50) ;  /* 0x0000016000007945 */ /* 0x000fe80003800200 */
[----:B------:R-:W-:Y:S05]  /*2060*/  @P0 BRA `(.L_x_51) ;  /* 0x0000000000500947 */ /* 0x000fea0003800000 */
[----:B-1----:R-:W-:Y:S01]  /*2070*/  SHF.R.S32.HI R11, RZ, 0x1f, R13 ;  /* 0x0000001fff0b7819 */ /* 0x002fe2000001140d */
[----:B------:R-:W1:Y:S01]  /*2080*/  LDCU.64 UR8, c[0x0][0x390] ;  /* 0x00007200ff0877ac */ /* 0x000e620008000a00 */
[C---:B0-----:R-:W-:Y:S02]  /*2090*/  IADD3 R18, P0, PT, R13.reuse, R2, RZ ;  /* 0x000000020d127210 */ /* 0x041fe40007f1e0ff */
[----:B------:R-:W-:Y:S01]  /*20a0*/  IADD3 R10, P2, PT, R13, R3, RZ ;  /* 0x000000030d0a7210 */ /* 0x000fe20007f5e0ff */
[----:B------:R-:W0:Y:S02]  /*20b0*/  LDCU.64 UR6, c[0x0][0x388] ;  /* 0x00007100ff0677ac */ /* 0x000e240008000a00 */
[C---:B------:R-:W-:Y:S02]  /*20c0*/  IMAD.X R19, R11.reuse, 0x1, R4, P0 ;  /* 0x000000010b137824 */ /* 0x040fe400000e0604 */
[----:B------:R-:W-:-:S03]  /*20d0*/  IMAD.X R11, R11, 0x1, R5, P2 ;  /* 0x000000010b0b7824 */ /* 0x000fc600010e0605 */
[----:B------:R-:W0:Y:S04]  /*20e0*/  LDG.E.S8 R18, desc[UR4][R18.64] ;  /* 0x0000000412127981 */ /* 0x000e28000c1e1300 */
[----:B------:R-:W1:Y:S01]  /*20f0*/  LDG.E.S8 R10, desc[UR4][R10.64] ;  /* 0x000000040a0a7981 */ /* 0x000e62000c1e1300 */
[----:B0-----:R-:W-:Y:S02]  /*2100*/  IADD3 R14, P0, PT, R18, UR6, RZ ;  /* 0x00000006120e7c10 */ /* 0x001fe4000ff1e0ff */
[----:B-1----:R-:W-:Y:S02]  /*2110*/  IADD3 R16, P2, PT, R10, UR8, RZ ;  /* 0x000000080a107c10 */ /* 0x002fe4000ff5e0ff */
        /* <DEDUP_REMOVED lines=9> */
.L_x_51:
[----:B------:R-:W-:Y:S05]  /*21b0*/  BSYNC.RECONVERGENT B0 ;  /* 0x0000000000007941 */ /* 0x000fea0003800200 */
.L_x_50:
[----:B------:R-:W-:Y:S04]  /*21c0*/  BSSY.RECONVERGENT B0, `(.L_x_52) ;  /* 0x0000016000007945 */ /* 0x000fe80003800200 */
[----:B------:R-:W-:Y:S05]  /*21d0*/  @P1 BRA `(.L_x_53) ;  /* 0x0000000000501947 */ /* 0x000fea0003800000 */
[----:B-12---:R-:W-:Y:S01]  /*21e0*/  SHF.R.S32.HI R10, RZ, 0x1f, R25 ;  /* 0x0000001fff0a7819 */ /* 0x006fe20000011419 */
[----:B------:R-:W1:Y:S01]  /*21f0*/  LDCU.64 UR8, c[0x0][0x390] ;  /* 0x00007200ff0877ac */ /* 0x000e620008000a00 */
[C---:B------:R-:W-:Y:S02]  /*2200*/  IADD3 R14, P1, PT, R25.reuse, R3, RZ ;  /* 0x00000003190e7210 */ /* 0x040fe40007f3e0ff */
[----:B------:R-:W-:Y:S01]  /*2210*/  IADD3 R16, P0, PT, R25, R2, RZ ;  /* 0x0000000219107210 */ /* 0x000fe20007f1e0ff */
[----:B------:R-:W2:Y:S02]  /*2220*/  LDCU.64 UR6, c[0x0][0x388] ;  /* 0x00007100ff0677ac */ /* 0x000ea40008000a00 */
[C---:B------:R-:W-:Y:S02]  /*2230*/  IMAD.X R15, R10.reuse, 0x1, R5, P1 ;  /* 0x000000010a0f7824 */ /* 0x040fe400008e0605 */
[----:B------:R-:W-:-:S03]  /*2240*/  IMAD.X R17, R10, 0x1, R4, P0 ;  /* 0x000000010a117824 */ /* 0x000fc600000e0604 */
[----:B------:R-:W1:Y:S04]  /*2250*/  LDG.E.S8 R14, desc[UR4][R14.64] ;  /* 0x000000040e0e7981 */ /* 0x000e68000c1e1300 */
[----:B------:R-:W2:Y:S01]  /*2260*/  LDG.E.S8 R16, desc[UR4][R16.64] ;  /* 0x0000000410107981 */ /* 0x000ea2000c1e1300 */
[----:B-1----:R-:W-:Y:S02]  /*2270*/  IADD3 R12, P1, PT, R14, UR8, RZ ;  /* 0x000000080e0c7c10 */ /* 0x002fe4000ff3e0ff */
[----:B--2---:R-:W-:Y:S02]  /*2280*/  IADD3 R10, P0, PT, R16, UR6, RZ ;  /* 0x00000006100a7c10 */ /* 0x004fe4000ff1e0ff */
[----:B------:R-:W-:Y:S02]  /*2290*/  LEA.HI.X.SX32 R13, R14, UR9, 0x1, P1 ;  /* 0x000000090e0d7c11 */ /* 0x000fe400088f0eff */
[----:B------:R-:W-:-:S04]  /*22a0*/  LEA.HI.X.SX32 R11, R16, UR7, 0x1, P0 ;  /* 0x00000007100b7c11 */ /* 0x000fc800080f0eff */
[----:B------:R-:W2:Y:S04]  /*22b0*/  LDG.E.U8 R13, desc[UR4][R12.64] ;  /* 0x000000040c0d7981 */ /* 0x000ea8000c1e1100 */
[----:B------:R-:W2:Y:S01]  /*22c0*/  LDG.E.U8 R10, desc[UR4][R10.64] ;  /* 0x000000040a0a7981 */ /* 0x000ea2000c1e1100 */
[----:B0-----:R-:W-:Y:S02]  /*22d0*/  IMAD.MOV.U32 R18, RZ, RZ, 0x2 ;  /* 0x00000002ff127424 */ /* 0x001fe400078e00ff */
[----:B------:R-:W-:Y:S01]  /*22e0*/  IMAD.WIDE R14, R25, 0x4, R20 ;  /* 0x00000004190e7825 */ /* 0x000fe200078e0214 */
[----:B--2---:R-:W-:-:S04]  /*22f0*/  ISETP.NE.AND P0, PT, R10, R13, PT ;  /* 0x0000000d0a00720c */ /* 0x004fc80003f05270 */
[----:B------:R-:W-:-:S05]  /*2300*/  SEL R17, R18, 0xffffffff, !P0 ;  /* 0xffffffff12117807 */ /* 0x000fca0004000000 */
[----:B------:R3:W-:Y:S04]  /*2310*/  STG.E desc[UR4][R14.64], R17 ;  /* 0x000000110e007986 */ /* 0x0007e8000c101904 */
.L_x_53:
[----:B------:R-:W-:Y:S05]  /*2320*/  BSYNC.RECONVERGENT B0 ;  /* 0x0000000000007941 */ /* 0x000fea0003800200 */
.L_x_52:
[----:B------:R-:W-:-:S07]  /*2330*/  VIADD R9, R9, 0x4 ;  /* 0x0000000409097836 */ /* 0x000fce0000000000 */
.L_x_45:
[----:B------:R-:W-:-:S13]  /*2340*/  ISETP.NE.AND P0, PT, R7, RZ, PT ;  /* 0x000000ff0700720c */ /* 0x000fda0003f05270 */
[----:B------:R-:W-:Y:S05]  /*2350*/  @!P0 EXIT ;  /* 0x000000000000894d */ /* 0x000fea0003800000 */
[----:B------:R-:W-:-:S13]  /*2360*/  ISETP.NE.AND P0, PT, R7, 0x1, PT ;  /* 0x000000010700780c */ /* 0x000fda0003f05270 */
[----:B------:R-:W-:Y:S05]  /*2370*/  @!P0 BRA `(.L_x_54) ;  /* 0x0000000000cc8947 */ /* 0x000fea0003800000 */
[----:B0-----:R-:W-:Y:S01]  /*2380*/  IMAD R19, R9, 0x80, R6 ;  /* 0x0000008009137824 */ /* 0x001fe200078e0206 */
[----:B------:R-:W-:Y:S03]  /*2390*/  BSSY.RECONVERGENT B0, `(.L_x_55) ;  /* 0x0000019000007945 */ /* 0x000fe60003800200 */
[C---:B------:R-:W-:Y:S01]  /*23a0*/  VIADD R7, R19.reuse, 0x80 ;  /* 0x0000008013077836 */ /* 0x040fe20000000000 */
[----:B------:R-:W-:-:S04]  /*23b0*/  ISETP.GE.AND P1, PT, R19, R0, PT ;  /* 0x000000001300720c */ /* 0x000fc80003f26270 */
[----:B------:R-:W-:-:S09]  /*23c0*/  ISETP.GE.AND P0, PT, R7, R0, PT ;  /* 0x000000000700720c */ /* 0x000fd20003f06270 */
[----:B------:R-:W-:Y:S05]  /*23d0*/  @P1 BRA `(.L_x_56) ;  /* 0x0000000000501947 */ /* 0x000fea0003800000 */
[----:B-12---:R-:W-:Y:S01]  /*23e0*/  SHF.R.S32.HI R10, RZ, 0x1f, R19 ;  /* 0x0000001fff0a7819 */ /* 0x006fe20000011413 */
[----:B------:R-:W0:Y:S01]  /*23f0*/  LDCU.64 UR8, c[0x0][0x390] ;  /* 0x00007200ff0877ac */ /* 0x000e220008000a00 */
[C---:B------:R-:W-:Y:S02]  /*2400*/  IADD3 R12, P2, PT, R19.reuse, R3, RZ ;  /* 0x00000003130c7210 */ /* 0x040fe40007f5e0ff */
[----:B------:R-:W-:Y:S01]  /*2410*/  IADD3 R16, P1, PT, R19, R2, RZ ;  /* 0x0000000213107210 */ /* 0x000fe20007f3e0ff */
[----:B------:R-:W1:Y:S02]  /*2420*/  LDCU.64 UR6, c[0x0][0x388] ;  /* 0x00007100ff0677ac */ /* 0x000e640008000a00 */
[C---:B------:R-:W-:Y:S02]  /*2430*/  IMAD.X R13, R10.reuse, 0x1, R5, P2 ;  /* 0x000000010a0d7824 */ /* 0x040fe400010e0605 */
[----:B---3--:R-:W-:-:S03]  /*2440*/  IMAD.X R17, R10, 0x1, R4, P1 ;  /* 0x000000010a117824 */ /* 0x008fc600008e0604 */
        /* <DEDUP_REMOVED lines=13> */
.L_x_56:
[----:B------:R-:W-:Y:S05]  /*2520*/  BSYNC.RECONVERGENT B0 ;  /* 0x0000000000007941 */ /* 0x000fea0003800200 */
.L_x_55:
[----:B------:R-:W-:Y:S04]  /*2530*/  BSSY.RECONVERGENT B0, `(.L_x_57) ;  /* 0x0000016000007945 */ /* 0x000fe80003800200 */
[----:B------:R-:W-:Y:S05]  /*2540*/  @P0 BRA `(.L_x_58) ;  /* 0x0000000000500947 */ /* 0x000fea0003800000 */
[----:B-12---:R-:W-:Y:S01]  /*2550*/  SHF.R.S32.HI R10, RZ, 0x1f, R7 ;  /* 0x0000001fff0a7819 */ /* 0x006fe20000011407 */
[----:B------:R-:W1:Y:S01]  /*2560*/  LDCU.64 UR8, c[0x0][0x390] ;  /* 0x00007200ff0877ac */ /* 0x000e620008000a00 */
[C---:B---3--:R-:W-:Y:S02]  /*2570*/  IADD3 R14, P1, PT, R7.reuse, R3, RZ ;  /* 0x00000003070e7210 */ /* 0x048fe40007f3e0ff */
[----:B0-----:R-:W-:Y:S01]  /*2580*/  IADD3 R12, P0, PT, R7, R2, RZ ;  /* 0x00000002070c7210 */ /* 0x001fe20007f1e0ff */
        /* <DEDUP_REMOVED lines=16> */
.L_x_58:
[----:B------:R-:W-:Y:S05]  /*2690*/  BSYNC.RECONVERGENT B0 ;  /* 0x0000000000007941 */ /* 0x000fea0003800200 */
.L_x_57:
[----:B------:R-:W-:-:S07]  /*26a0*/  VIADD R9, R9, 0x2 ;  /* 0x0000000209097836 */ /* 0x000fce0000000000 */
.L_x_54:
[----:B------:R-:W-:-:S04]  /*26b0*/  LOP3.LUT R8, R8, 0x1, RZ, 0xc0, !PT ;  /* 0x0000000108087812 */ /* 0x000fc800078ec0ff */
[----:B------:R-:W-:-:S13]  /*26c0*/  ISETP.NE.U32.AND P0, PT, R8, 0x1, PT ;  /* 0x000000010800780c */ /* 0x000fda0003f05070 */
[----:B------:R-:W-:Y:S05]  /*26d0*/  @P0 EXIT ;  /* 0x000000000000094d */ /* 0x000fea0003800000 */
[----:B012---:R-:W-:-:S05]  /*26e0*/  IMAD R11, R9, 0x80, R6 ;  /* 0x00000080090b7824 */ /* 0x007fca00078e0206 */
[----:B------:R-:W-:-:S13]  /*26f0*/  ISETP.GE.AND P0, PT, R11, R0, PT ;  /* 0x000000000b00720c */ /* 0x000fda0003f06270 */
[----:B------:R-:W-:Y:S05]  /*2700*/  @P0 EXIT ;  /* 0x000000000000094d */ /* 0x000fea0003800000 */
[----:B------:R-:W-:Y:S01]  /*2710*/  SHF.R.S32.HI R0, RZ, 0x1f, R11 ;  /* 0x0000001fff007819 */ /* 0x000fe2000001140b */
[----:B------:R-:W0:Y:S01]  /*2720*/  LDCU.64 UR8, c[0x0][0x390] ;  /* 0x00007200ff0877ac */ /* 0x000e220008000a00 */
[C---:B------:R-:W-:Y:S02]  /*2730*/  IADD3 R6, P1, PT, R11.reuse, R3, RZ ;  /* 0x000000030b067210 */ /* 0x040fe40007f3e0ff */
[----:B------:R-:W-:Y:S01]  /*2740*/  IADD3 R2, P0, PT, R11, R2, RZ ;  /* 0x000000020b027210 */ /* 0x000fe20007f1e0ff */
[----:B------:R-:W1:Y:S02]  /*2750*/  LDCU.64 UR6, c[0x0][0x388] ;  /* 0x00007100ff0677ac */ /* 0x000e640008000a00 */
[C---:B----4-:R-:W-:Y:S02]  /*2760*/  IMAD.X R7, R0.reuse, 0x1, R5, P1 ;  /* 0x0000000100077824 */ /* 0x050fe400008e0605 */
        /* <DEDUP_REMOVED lines=13> */
[----:B------:R-:W-:Y:S01]  /*2840*/  STG.E desc[UR4][R20.64], R3 ;  /* 0x0000000314007986 */ /* 0x000fe2000c101904 */
[----:B------:R-:W-:Y:S05]  /*2850*/  EXIT ;  /* 0x000000000000794d */ /* 0x000fea0003800000 */
.L_x_59:
        /* <DEDUP_REMOVED lines=10> */
.L_x_66:


//--------------------- .text._ZN3cub18CUB_300001_SM_10006detail8for_each13static_kernelINS2_12policy_hub_t12policy_500_tElN6thrust24THRUST_300001_SM_1000_NS8cuda_cub6__fill7functorINS7_6detail15normal_iteratorINS7_10device_ptrIiEEEEiEEEEvT0_T1_ --------------------------
	.section	.text._ZN3cub18CUB_300001_SM_10006detail8for_each13static_kernelINS2_12policy_hub_t12policy_500_tElN6thrust24THRUST_300001_SM_1000_NS8cuda_cub6__fill7functorINS7_6detail15normal_iteratorINS7_10device_ptrIiEEEEiEEEEvT0_T1_,"ax",@progbits
	.align	128
        .global         _ZN3cub18CUB_300001_SM_10006detail8for_each13static_kernelINS2_12policy_hub_t12policy_500_tElN6thrust24THRUST_300001_SM_1000_NS8cuda_cub6__fill7functorINS7_6detail15normal_iteratorINS7_10device_ptrIiEEEEiEEEEvT0_T1_
        .type           _ZN3cub18CUB_300001_SM_10006detail8for_each13static_kernelINS2_12policy_hub_t12policy_500_tElN6thrust24THRUST_300001_SM_1000_NS8cuda_cub6__fill7functorINS7_6detail15normal_iteratorINS7_10device_ptrIiEEEEiEEEEvT0_T1_,@function
        .size           _ZN3cub18CUB_300001_SM_10006detail8for_each13static_kernelINS2_12policy_hub_t12policy_500_tElN6thrust24THRUST_300001_SM_1000_NS8cuda_cub6__fill7functorINS7_6detail15normal_iteratorINS7_10device_ptrIiEEEEiEEEEvT0_T1_,(.L_x_67 - _ZN3cub18CUB_300001_SM_10006detail8for_each13static_kernelINS2_12policy_hub_t12policy_500_tElN6thrust24THRUST_300001_SM_1000_NS8cuda_cub6__fill7functorINS7_6detail15normal_iteratorINS7_10device_ptrIiEEEEiEEEEvT0_T1_)
        .other          _ZN3cub18CUB_300001_SM_10006detail8for_each13static_kernelINS2_12policy_hub_t12policy_500_tElN6thrust24THRUST_300001_SM_1000_NS8cuda_cub6__fill7functorINS7_6detail15normal_iteratorINS7_10device_ptrIiEEEEiEEEEvT0_T1_,@"STO_CUDA_ENTRY STV_DEFAULT"
_ZN3cub18CUB_300001_SM_10006detail8for_each13static_kernelINS2_12policy_hub_t12policy_500_tElN6thrust24THRUST_300001_SM_1000_NS8cuda_cub6__fill7functorINS7_6detail15normal_iteratorINS7_10device_ptrIiEEEEiEEEEvT0_T1_:
.text._ZN3cub18CUB_300001_SM_10006detail8for_each13static_kernelINS2_12policy_hub_t12policy_500_tElN6thrust24THRUST_300001_SM_1000_NS8cuda_cub6__fill7functorINS7_6detail15normal_iteratorINS7_10device_ptrIiEEEEiEEEEvT0_T1_:
[----:B------:R-:W-:Y:S08]  /*0000*/  LDC R1, c[0x0][0x37c] ;  /* 0x0000df00ff017b82 */ /* 0x000ff00000000800 */
[----:B------:R-:W0:Y:S01]  /*0010*/  S2UR UR4, SR_CTAID.X ;  /* 0x00000000000479c3 */ /* 0x000e220000002500 */
[----:B------:R-:W1:Y:S01]  /*0020*/  LDCU.64 UR6, c[0x0][0x380] ;  /* 0x00007000ff0677ac */ /* 0x000e620008000a00 */
[----:B------:R-:W2:Y:S01]  /*0030*/  LDCU.64 UR8, c[0x0][0x358] ;  /* 0x00006b00ff0877ac */ /* 0x000ea20008000a00 */
[----:B0-----:R-:W-:-:S04]  /*0040*/  UIMAD.WIDE.U32 UR4, UR4, 0x200, URZ ;  /* 0x00000200040478a5 */ /* 0x001fc8000f8e00ff */
[----:B-1----:R-:W-:-:S04]  /*0050*/  UIADD3 UR6, UP0, UPT, -UR4, UR6, URZ ;  /* 0x0000000604067290 */ /* 0x002fc8000ff1e1ff */
[----:B------:R-:W-:Y:S02]  /*0060*/  UIADD3.X UR7, UPT, UPT, ~UR5, UR7, URZ, UP0, !UPT ;  /* 0x0000000705077290 */ /* 0x000fe400087fe5ff */
[----:B------:R-:W-:-:S04]  /*0070*/  UISETP.GE.U32.AND UP0, UPT, UR6, 0x200, UPT ;  /* 0x000002000600788c */ /* 0x000fc8000bf06070 */
[----:B------:R-:W-:-:S09]  /*0080*/  UISETP.GE.AND.EX UP0, UPT, UR7, URZ, UPT, UP0 ;  /* 0x000000ff0700728c */ /* 0x000fd2000bf06300 */
[----:B--2---:R-:W-:Y:S05]  /*0090*/  BRA.U !UP0, `(.L_x_60) ;  /* 0x0000000108287547 */ /* 0x004fea000b800000 */
[----:B------:R-:W0:Y:S01]  /*00a0*/  S2R R0, SR_TID.X ;  /* 0x0000000000007919 */ /* 0x000e220000002100 */
[----:B------:R-:W1:Y:S01]  /*00b0*/  LDCU.64 UR6, c[0x0][0x388] ;  /* 0x00007100ff0677ac */ /* 0x000e620008000a00 */
[----:B------:R-:W2:Y:S01]  /*00c0*/  LDC R5, c[0x0][0x390] ;  /* 0x0000e400ff057b82 */ /* 0x000ea20000000800 */
[----:B0-----:R-:W-:-:S05]  /*00d0*/  IADD3 R0, P0, PT, R0, UR4, RZ ;  /* 0x0000000400007c10 */ /* 0x001fca000ff1e0ff */
[----:B------:R-:W-:Y:S01]  /*00e0*/  IMAD.X R3, RZ, RZ, UR5, P0 ;  /* 0x00000005ff037e24 */ /* 0x000fe200080e06ff */
[----:B-1----:R-:W-:-:S04]  /*00f0*/  LEA R2, P0, R0, UR6, 0x2 ;  /* 0x0000000600027c11 */ /* 0x002fc8000f8010ff */
[----:B------:R-:W-:-:S05]  /*0100*/  LEA.HI.X R3, R0, UR7, R3, 0x2, P0 ;  /* 0x0000000700037c11 */ /* 0x000fca00080f1403 */
[----:B--2---:R-:W-:Y:S04]  /*0110*/  STG.E desc[UR8][R2.64], R5 ;  /* 0x0000000502007986 */ /* 0x004fe8000c101908 */
[----:B------:R-:W-:Y:S01]  /*0120*/  STG.E desc[UR8][R2.64+0x400], R5 ;  /* 0x0004000502007986 */ /* 0x000fe2000c101908 */
[----:B------:R-:W-:Y:S05]  /*0130*/  EXIT ;  /* 0x000000000000794d */ /* 0x000fea0003800000 */
.L_x_60:
[----:B------:R-:W0:Y:S01]  /*0140*/  S2R R0, SR_TID.X ;  /* 0x0000000000007919 */ /* 0x000e220000002100 */
[----:B------:R-:W-:Y:S01]  /*0150*/  USHF.R.S32.HI UR7, URZ, 0x1f, UR6 ;  /* 0x0000001fff077899 */ /* 0x000fe20008011406 */
[----:B------:R-:W1:Y:S05]  /*0160*/  LDCU.64 UR10, c[0x0][0x388] ;  /* 0x00007100ff0a77ac */ /* 0x000e6a0008000a00 */
[----:B------:R-:W-:Y:S02]  /*0170*/  IMAD.U32 R2, RZ, RZ, UR7 ;  /* 0x00000007ff027e24 */ /* 0x000fe4000f8e00ff */
[----:B------:R-:W-:Y:S01]  /*0180*/  IMAD.U32 R4, RZ, RZ, UR7 ;  /* 0x00000007ff047e24 */ /* 0x000fe2000f8e00ff */
[----:B0-----:R-:W-:-:S04]  /*0190*/  ISETP.LT.U32.AND P0, PT, R0, UR6, PT ;  /* 0x0000000600007c0c */ /* 0x001fc8000bf01070 */
[----:B------:R-:W-:Y:S01]  /*01a0*/  ISETP.GT.AND.EX P0, PT, R2, RZ, PT, P0 ;  /* 0x000000ff0200720c */ /* 0x000fe20003f04300 */
[C---:B------:R-:W-:Y:S01]  /*01b0*/  VIADD R2, R0.reuse, 0x100 ;  /* 0x0000010000027836 */ /* 0x040fe20000000000 */
[----:B------:R-:W-:-:S04]  /*01c0*/  IADD3 R0, P2, PT, R0, UR4, RZ ;  /* 0x0000000400007c10 */ /* 0x000fc8000ff5e0ff */
[----:B------:R-:W-:Y:S01]  /*01d0*/  ISETP.LT.U32.AND P1, PT, R2, UR6, PT ;  /* 0x0000000602007c0c */ /* 0x000fe2000bf21070 */
[----:B------:R-:W-:Y:S01]  /*01e0*/  IMAD.X R3, RZ, RZ, UR5, P2 ;  /* 0x00000005ff037e24 */ /* 0x000fe200090e06ff */
[----:B-1----:R-:W-:Y:S02]  /*01f0*/  LEA R2, P2, R0, UR10, 0x2 ;  /* 0x0000000a00027c11 */ /* 0x002fe4000f8410ff */
[----:B------:R-:W-:Y:S02]  /*0200*/  ISETP.GT.AND.EX P1, PT, R4, RZ, PT, P1 ;  /* 0x000000ff0400720c */ /* 0x000fe40003f24310 */
[----:B------:R-:W-:Y:S01]  /*0210*/  LEA.HI.X R3, R0, UR11, R3, 0x2, P2 ;  /* 0x0000000b00037c11 */ /* 0x000fe200090f1403 */
[----:B------:R-:W0:Y:S04]  /*0220*/  @P0 LDC R5, c[0x0][0x390] ;  /* 0x0000e400ff050b82 */ /* 0x000e280000000800 */
[----:B0-----:R0:W-:Y:S06]  /*0230*/  @P0 STG.E desc[UR8][R2.64], R5 ;  /* 0x0000000502000986 */ /* 0x0011ec000c101908 */
[----:B------:R-:W-:Y:S05]  /*0240*/  @!P1 EXIT ;  /* 0x000000000000994d */ /* 0x000fea0003800000 */
[----:B0-----:R-:W0:Y:S02]  /*0250*/  LDC R5, c[0x0][0x390] ;  /* 0x0000e400ff057b82 */ /* 0x001e240000000800 */
[----:B0-----:R-:W-:Y:S01]  /*0260*/  STG.E desc[UR8][R2.64+0x400], R5 ;  /* 0x0004000502007986 */ /* 0x001fe2000c101908 */
[----:B------:R-:W-:Y:S05]  /*0270*/  EXIT ;  /* 0x000000000000794d */ /* 0x000fea0003800000 */
.L_x_61:
        /* <DEDUP_REMOVED lines=16> */
.L_x_67:


//--------------------- .text._ZN3cub18CUB_300001_SM_10006detail8for_each13static_kernelINS2_12policy_hub_t12policy_500_tEmN6thrust24THRUST_300001_SM_1000_NS8cuda_cub20__uninitialized_fill7functorINS7_10device_ptrIiEEiEEEEvT0_T1_ --------------------------
	.section	.text._ZN3cub18CUB_300001_SM_10006detail8for_each13static_kernelINS2_12policy_hub_t12policy_500_tEmN6thrust24THRUST_300001_SM_1000_NS8cuda_cub20__uninitialized_fill7functorINS7_10device_ptrIiEEiEEEEvT0_T1_,"ax",@progbits
	.align	128
        .global         _ZN3cub18CUB_300001_SM_10006detail8for_each13static_kernelINS2_12policy_hub_t12policy_500_tEmN6thrust24THRUST_300001_SM_1000_NS8cuda_cub20__uninitialized_fill7functorINS7_10device_ptrIiEEiEEEEvT0_T1_
        .type           _ZN3cub18CUB_300001_SM_10006detail8for_each13static_kernelINS2_12policy_hub_t12policy_500_tEmN6thrust24THRUST_300001_SM_1000_NS8cuda_cub20__uninitialized_fill7functorINS7_10device_ptrIiEEiEEEEvT0_T1_,@function
        .size           _ZN3cub18CUB_300001_SM_10006detail8for_each13static_kernelINS2_12policy_hub_t12policy_500_tEmN6thrust24THRUST_300001_SM_1000_NS8cuda_cub20__uninitialized_fill7functorINS7_10device_ptrIiEEiEEEEvT0_T1_,(.L_x_68 - _ZN3cub18CUB_300001_SM_10006detail8for_each13static_kernelINS2_12policy_hub_t12policy_500_tEmN6thrust24THRUST_300001_SM_1000_NS8cuda_cub20__uninitialized_fill7functorINS7_10device_ptrIiEEiEEEEvT0_T1_)
        .other          _ZN3cub18CUB_300001_SM_10006detail8for_each13static_kernelINS2_12policy_hub_t12policy_500_tEmN6thrust24THRUST_300001_SM_1000_NS8cuda_cub20__uninitialized_fill7functorINS7_10device_ptrIiEEiEEEEvT0_T1_,@"STO_CUDA_ENTRY STV_DEFAULT"
_ZN3cub18CUB_300001_SM_10006detail8for_each13static_kernelINS2_12policy_hub_t12policy_500_tEmN6thrust24THRUST_300001_SM_1000_NS8cuda_cub20__uninitialized_fill7functorINS7_10device_ptrIiEEiEEEEvT0_T1_:
.text._ZN3cub18CUB_300001_SM_10006detail8for_each13static_kernelINS2_12policy_hub_t12policy_500_tEmN6thrust24THRUST_300001_SM_1000_NS8cuda_cub20__uninitialized_fill7functorINS7_10device_ptrIiEEiEEEEvT0_T1_:
        /* <DEDUP_REMOVED lines=8> */
[----:B------:R-:W-:-:S09]  /*0080*/  UISETP.GE.U32.AND.EX UP0, UPT, UR7, URZ, UPT, UP0 ;  /* 0x000000ff0700728c */ /* 0x000fd2000bf06100 */
        /* <DEDUP_REMOVED lines=11> */
.L_x_62:
[----:B------:R-:W0:Y:S01]  /*0140*/  S2R R0, SR_TID.X ;  /* 0x0000000000007919 */ /* 0x000e220000002100 */
[----:B------:R-:W-:Y:S01]  /*0150*/  IMAD.U32 R2, RZ, RZ, UR7 ;  /* 0x00000007ff027e24 */ /* 0x000fe2000f8e00ff */
[----:B------:R-:W1:Y:S01]  /*0160*/  LDCU.64 UR10, c[0x0][0x388] ;  /* 0x00007100ff0a77ac */ /* 0x000e620008000a00 */
[----:B------:R-:W-:Y:S01]  /*0170*/  IMAD.U32 R4, RZ, RZ, UR7 ;  /* 0x00000007ff047e24 */ /* 0x000fe2000f8e00ff */
[----:B0-----:R-:W-:-:S04]  /*0180*/  ISETP.LT.U32.AND P0, PT, R0, UR6, PT ;  /* 0x0000000600007c0c */ /* 0x001fc8000bf01070 */
[----:B------:R-:W-:Y:S01]  /*0190*/  ISETP.GT.U32.AND.EX P0, PT, R2, RZ, PT, P0 ;  /* 0x000000ff0200720c */ /* 0x000fe20003f04100 */
[C---:B------:R-:W-:Y:S01]  /*01a0*/  VIADD R2, R0.reuse, 0x100 ;  /* 0x0000010000027836 */ /* 0x040fe20000000000 */
[----:B------:R-:W-:-:S04]  /*01b0*/  IADD3 R0, P2, PT, R0, UR4, RZ ;  /* 0x0000000400007c10 */ /* 0x000fc8000ff5e0ff */
[----:B------:R-:W-:Y:S01]  /*01c0*/  ISETP.LT.U32.AND P1, PT, R2, UR6, PT ;  /* 0x0000000602007c0c */ /* 0x000fe2000bf21070 */
[----:B------:R-:W-:Y:S01]  /*01d0*/  IMAD.X R3, RZ, RZ, UR5, P2 ;  /* 0x00000005ff037e24 */ /* 0x000fe200090e06ff */
[----:B-1----:R-:W-:Y:S02]  /*01e0*/  LEA R2, P2, R0, UR10, 0x2 ;  /* 0x0000000a00027c11 */ /* 0x002fe4000f8410ff */
[----:B------:R-:W-:Y:S02]  /*01f0*/  ISETP.GT.U32.AND.EX P1, PT, R4, RZ, PT, P1 ;  /* 0x000000ff0400720c */ /* 0x000fe40003f24110 */
[----:B------:R-:W-:Y:S01]  /*0200*/  LEA.HI.X R3, R0, UR11, R3, 0x2, P2 ;  /* 0x0000000b00037c11 */ /* 0x000fe200090f1403 */
[----:B------:R-:W0:Y:S04]  /*0210*/  @P0 LDC R5, c[0x0][0x390] ;  /* 0x0000e400ff050b82 */ /* 0x000e280000000800 */
[----:B0-----:R0:W-:Y:S06]  /*0220*/  @P0 STG.E desc[UR8][R2.64], R5 ;  /* 0x0000000502000986 */ /* 0x0011ec000c101908 */
[----:B------:R-:W-:Y:S05]  /*0230*/  @!P1 EXIT ;  /* 0x000000000000994d */ /* 0x000fea0003800000 */
[----:B0-----:R-:W0:Y:S02]  /*0240*/  LDC R5, c[0x0][0x390] ;  /* 0x0000e400ff057b82 */ /* 0x001e240000000800 */
[----:B0-----:R-:W-:Y:S01]  /*0250*/  STG.E desc[UR8][R2.64+0x400], R5 ;  /* 0x0004000502007986 */ /* 0x001fe2000c101908 */
[----:B------:R-:W-:Y:S05]  /*0260*/  EXIT ;  /* 0x000000000000794d */ /* 0x000fea0003800000 */
.L_x_63:
        /* <DEDUP_REMOVED lines=9> */
.L_x_68:


//--------------------- .text._ZN3cub18CUB_300001_SM_10006detail11EmptyKernelIvEEvv --------------------------
	.section	.text._ZN3cub18CUB_300001_SM_10006detail11EmptyKernelIvEEvv,"ax",@progbits
	.align	128
        .global         _ZN3cub18CUB_300001_SM_10006detail11EmptyKernelIvEEvv
        .type           _ZN3cub18CUB_300001_SM_10006detail11EmptyKernelIvEEvv,@function
        .size           _ZN3cub18CUB_300001_SM_10006detail11EmptyKernelIvEEvv,(.L_x_69 - _ZN3cub18CUB_300001_SM_10006detail11EmptyKernelIvEEvv)
        .other          _ZN3cub18CUB_300001_SM_10006detail11EmptyKernelIvEEvv,@"STO_CUDA_ENTRY STV_DEFAULT"
_ZN3cub18CUB_300001_SM_10006detail11EmptyKernelIvEEvv:
.text._ZN3cub18CUB_300001_SM_10006detail11EmptyKernelIvEEvv:
[----:B------:R-:W-:Y:S01]  /*0000*/  LDC R1, c[0x0][0x37c] ;  /* 0x0000df00ff017b82 */ /* 0x000fe20000000800 */
[----:B------:R-:W-:Y:S05]  /*0010*/  EXIT ;  /* 0x000000000000794d */ /* 0x000fea0003800000 */
.L_x_64:
        /* <DEDUP_REMOVED lines=14> */
.L_x_69:


//--------------------- .nv.shared.reserved.0     --------------------------
	.section	.nv.shared.reserved.0,"aw",@nobits
	.weak		__nv_reservedSMEM_offset_0_alias
	.size		__nv_reservedSMEM_offset_0_alias, 0, 64
	.other		__nv_reservedSMEM_offset_0_alias,@"STO_CUDA_RESERVED_SHARED STV_DEFAULT"
__nv_reservedSMEM_offset_0_alias:
	.zero		0
	.zero		64


//--------------------- .nv.global                --------------------------
	.section	.nv.global,"aw",@nobits
.nv.global:
	.type		_ZN30_INTERNAL_617074fc_4_k_cu_main6thrust24THRUST_300001_SM_1000_NS12placeholders2_8E,@object
	.size		_ZN30_INTERNAL_617074fc_4_k_cu_main6thrust24THRUST_300001_SM_1000_NS12placeholders2_8E,(_ZN30_INTERNAL_617074fc_4_k_cu_main4cuda3std3__432_GLOBAL__N__617074fc_4_k_cu_main6ignoreE - _ZN30_INTERNAL_617074fc_4_k_cu_main6thrust24THRUST_300001_SM_1000_NS12placeholders2_8E)
_ZN30_INTERNAL_617074fc_4_k_cu_main6thrust24THRUST_300001_SM_1000_NS12placeholders2_8E:
	.zero		1
	.type		_ZN30_INTERNAL_617074fc_4_k_cu_main4cuda3std3__432_GLOBAL__N__617074fc_4_k_cu_main6ignoreE,@object
	.size		_ZN30_INTERNAL_617074fc_4_k_cu_main4cuda3std3__432_GLOBAL__N__617074fc_4_k_cu_main6ignoreE,(_ZN30_INTERNAL_617074fc_4_k_cu_main4cuda3std6ranges3__45__cpo4dataE - _ZN30_INTERNAL_617074fc_4_k_cu_main4cuda3std3__432_GLOBAL__N__617074fc_4_k_cu_main6ignoreE)
_ZN30_INTERNAL_617074fc_4_k_cu_main4cuda3std3__432_GLOBAL__N__617074fc_4_k_cu_main6ignoreE:
	.zero		1
	.type		_ZN30_INTERNAL_617074fc_4_k_cu_main4cuda3std6ranges3__45__cpo4dataE,@object
	.size		_ZN30_INTERNAL_617074fc_4_k_cu_main4cuda3std6ranges3__45__cpo4dataE,(_ZN30_INTERNAL_617074fc_4_k_cu_main6thrust24THRUST_300001_SM_1000_NS6system3cpp3parE - _ZN30_INTERNAL_617074fc_4_k_cu_main4cuda3std6ranges3__45__cpo4dataE)
_ZN30_INTERNAL_617074fc_4_k_cu_main4cuda3std6ranges3__45__cpo4dataE:
	.zero		1
	.type		_ZN30_INTERNAL_617074fc_4_k_cu_main6thrust24THRUST_300001_SM_1000_NS6system3cpp3parE,@object
	.size		_ZN30_INTERNAL_617074fc_4_k_cu_main6thrust24THRUST_300001_SM_1000_NS6system3cpp3parE,(_ZN30_INTERNAL_617074fc_4_k_cu_main4cuda3std3__45__cpo5beginE - _ZN30_INTERNAL_617074fc_4_k_cu_main6thrust24THRUST_300001_SM_1000_NS6system3cpp3parE)
_ZN30_INTERNAL_617074fc_4_k_cu_main6thrust24THRUST_300001_SM_1000_NS6system3cpp3parE:
	.zero		1
	.type		_ZN30_INTERNAL_617074fc_4_k_cu_main4cuda3std3__45__cpo5beginE,@object
	.size		_ZN30_INTERNAL_617074fc_4_k_cu_main4cuda3std3__45__cpo5beginE,(_ZN30_INTERNAL_617074fc_4_k_cu_main4cuda3std6ranges3__45__cpo5beginE - _ZN30_INTERNAL_617074fc_4_k_cu_main4cuda3std3__45__cpo5beginE)
_ZN30_INTERNAL_617074fc_4_k_cu_main4cuda3std3__45__cpo5beginE:
	.zero		1
	.type		_ZN30_INTERNAL_617074fc_4_k_cu_main4cuda3std6ranges3__45__cpo5beginE,@object
	.size		_ZN30_INTERNAL_617074fc_4_k_cu_main4cuda3std6ranges3__45__cpo5beginE,(_ZN30_INTERNAL_617074fc_4_k_cu_main6thrust24THRUST_300001_SM_1000_NS6deviceE - _ZN30_INTERNAL_617074fc_4_k_cu_main4cuda3std6ranges3__45__cpo5beginE)
_ZN30_INTERNAL_617074fc_4_k_cu_main4cuda3std6ranges3__45__cpo5beginE:
	.zero		1
	.type		_ZN30_INTERNAL_617074fc_4_k_cu_main6thrust24THRUST_300001_SM_1000_NS6deviceE,@object
	.size		_ZN30_INTERNAL_617074fc_4_k_cu_main6thrust24THRUST_300001_SM_1000_NS6deviceE,(_ZN30_INTERNAL_617074fc_4_k_cu_main4cuda3std3__47nulloptE - _ZN30_INTERNAL_617074fc_4_k_cu_main6thrust24THRUST_300001_SM_1000_NS6deviceE)
_ZN30_INTERNAL_617074fc_4_k_cu_main6thrust24THRUST_300001_SM_1000_NS6deviceE:
	.zero		1
	.type		_ZN30_INTERNAL_617074fc_4_k_cu_main4cuda3std3__47nulloptE,@object
	.size		_ZN30_INTERNAL_617074fc_4_k_cu_main4cuda3std3__47nulloptE,(_ZN30_INTERNAL_617074fc_4_k_cu_main4cuda3std6ranges3__45__cpo8distanceE - _ZN30_INTERNAL_617074fc_4_k_cu_main4cuda3std3__47nulloptE)
_ZN30_INTERNAL_617074fc_4_k_cu_main4cuda3std3__47nulloptE:
	.zero		1
	.type		_ZN30_INTERNAL_617074fc_4_k_cu_main4cuda3std6ranges3__45__cpo8distanceE,@object
	.size		_ZN30_INTERNAL_617074fc_4_k_cu_main4cuda3std6ranges3__45__cpo8distanceE,(_ZN30_INTERNAL_617074fc_4_k_cu_main6thrust24THRUST_300001_SM_1000_NS12placeholders2_4E - _ZN30_INTERNAL_617074fc_4_k_cu_main4cuda3std6ranges3__45__cpo8distanceE)
_ZN30_INTERNAL_617074fc_4_k_cu_main4cuda3std6ranges3__45__cpo8distanceE:
	.zero		1
	.type		_ZN30_INTERNAL_617074fc_4_k_cu_main6thrust24THRUST_300001_SM_1000_NS12placeholders2_4E,@object
	.size		_ZN30_INTERNAL_617074fc_4_k_cu_main6thrust24THRUST_300001_SM_1000_NS12placeholders2_4E,(_ZN30_INTERNAL_617074fc_4_k_cu_main4cuda3std3__45__cpo6rbeginE - _ZN30_INTERNAL_617074fc_4_k_cu_main6thrust24THRUST_300001_SM_1000_NS12placeholders2_4E)
_ZN30_INTERNAL_617074fc_4_k_cu_main6thrust24THRUST_300001_SM_1000_NS12placeholders2_4E:
	.zero		1
	.type		_ZN30_INTERNAL_617074fc_4_k_cu_main4cuda3std3__45__cpo6rbeginE,@object
	.size		_ZN30_INTERNAL_617074fc_4_k_cu_main4cuda3std3__45__cpo6rbeginE,(_ZN30_INTERNAL_617074fc_4_k_cu_main4cuda3std6ranges3__45__cpo7advanceE - _ZN30_INTERNAL_617074fc_4_k_cu_main4cuda3std3__45__cpo6rbeginE)
_ZN30_INTERNAL_617074fc_4_k_cu_main4cuda3std3__45__cpo6rbeginE:
	.zero		1
	.type		_ZN30_INTERNAL_617074fc_4_k_cu_main4cuda3std6ranges3__45__cpo7advanceE,@object
	.size		_ZN30_INTERNAL_617074fc_4_k_cu_main4cuda3std6ranges3__45__cpo7advanceE,(_ZN30_INTERNAL_617074fc_4_k_cu_main6thrust24THRUST_300001_SM_1000_NS12placeholders3_10E - _ZN30_INTERNAL_617074fc_4_k_cu_main4cuda3std6ranges3__45__cpo7advanceE)
_ZN30_INTERNAL_617074fc_4_k_cu_main4cuda3std6ranges3__45__cpo7advanceE:
	.zero		1
	.type		_ZN30_INTERNAL_617074fc_4_k_cu_main6thrust24THRUST_300001_SM_1000_NS12placeholders3_10E,@object
	.size		_ZN30_INTERNAL_617074fc_4_k_cu_main6thrust24THRUST_300001_SM_1000_NS12placeholders3_10E,(_ZN30_INTERNAL_617074fc_4_k_cu_main4cuda3std3__48in_placeE - _ZN30_INTERNAL_617074fc_4_k_cu_main6thrust24THRUST_300001_SM_1000_NS12placeholders3_10E)
_ZN30_INTERNAL_617074fc_4_k_cu_main6thrust24THRUST_300001_SM_1000_NS12placeholders3_10E:
	.zero		1
	.type		_ZN30_INTERNAL_617074fc_4_k_cu_main4cuda3std3__48in_placeE,@object
	.size		_ZN30_INTERNAL_617074fc_4_k_cu_main4cuda3std3__48in_placeE,(_ZN30_INTERNAL_617074fc_4_k_cu_main4cuda3std6ranges3__45__cpo4sizeE - _ZN30_INTERNAL_617074fc_4_k_cu_main4cuda3std3__48in_placeE)
_ZN30_INTERNAL_617074fc_4_k_cu_main4cuda3std3__48in_placeE:
	.zero		1
	.type		_ZN30_INTERNAL_617074fc_4_k_cu_main4cuda3std6ranges3__45__cpo4sizeE,@object
	.size		_ZN30_INTERNAL_617074fc_4_k_cu_main4cuda3std6ranges3__45__cpo4sizeE,(_ZN30_INTERNAL_617074fc_4_k_cu_main6thrust24THRUST_300001_SM_1000_NS12placeholders2_2E - _ZN30_INTERNAL_617074fc_4_k_cu_main4cuda3std6ranges3__45__cpo4sizeE)
_ZN30_INTERNAL_617074fc_4_k_cu_main4cuda3std6ranges3__45__cpo4sizeE:
	.zero		1
	.type		_ZN30_INTERNAL_617074fc_4_k_cu_main6thrust24THRUST_300001_SM_1000_NS12placeholders2_2E,@object
	.size		_ZN30_INTERNAL_617074fc_4_k_cu_main6thrust24THRUST_300001_SM_1000_NS12placeholders2_2E,(_ZN30_INTERNAL_617074fc_4_k_cu_main4cuda3std3__45__cpo6cbeginE - _ZN30_INTERNAL_617074fc_4_k_cu_main6thrust24THRUST_300001_SM_1000_NS12placeholders2_2E)
_ZN30_INTERNAL_617074fc_4_k_cu_main6thrust24THRUST_300001_SM_1000_NS12placeholders2_2E:
	.zero		1
	.type		_ZN30_INTERNAL_617074fc_4_k_cu_main4cuda3std3__45__cpo6cbeginE,@object
	.size		_ZN30_INTERNAL_617074fc_4_k_cu_main4cuda3std3__45__cpo6cbeginE,(_ZN30_INTERNAL_617074fc_4_k_cu_main4cuda3std6ranges3__45__cpo6cbeginE - _ZN30_INTERNAL_617074fc_4_k_cu_main4cuda3std3__45__cpo6cbeginE)
_ZN30_INTERNAL_617074fc_4_k_cu_main4cuda3std3__45__cpo6cbeginE:
	.zero		1
	.type		_ZN30_INTERNAL_617074fc_4_k_cu_main4cuda3std6ranges3__45__cpo6cbeginE,@object
	.size		_ZN30_INTERNAL_617074fc_4_k_cu_main4cuda3std6ranges3__45__cpo6cbeginE,(_ZN30_INTERNAL_617074fc_4_k_cu_main6thrust24THRUST_300001_SM_1000_NS12placeholders2_6E - _ZN30_INTERNAL_617074fc_4_k_cu_main4cuda3std6ranges3__45__cpo6cbeginE)
_ZN30_INTERNAL_617074fc_4_k_cu_main4cuda3std6ranges3__45__cpo6cbeginE:
	.zero		1
	.type		_ZN30_INTERNAL_617074fc_4_k_cu_main6thrust24THRUST_300001_SM_1000_NS12placeholders2_6E,@object
	.size		_ZN30_INTERNAL_617074fc_4_k_cu_main6thrust24THRUST_300001_SM_1000_NS12placeholders2_6E,(_ZN30_INTERNAL_617074fc_4_k_cu_main4cuda3std3__45__cpo7crbeginE - _ZN30_INTERNAL_617074fc_4_k_cu_main6thrust24THRUST_300001_SM_1000_NS12placeholders2_6E)
_ZN30_INTERNAL_617074fc_4_k_cu_main6thrust24THRUST_300001_SM_1000_NS12placeholders2_6E:
	.zero		1
	.type		_ZN30_INTERNAL_617074fc_4_k_cu_main4cuda3std3__45__cpo7crbeginE,@object
	.size		_ZN30_INTERNAL_617074fc_4_k_cu_main4cuda3std3__45__cpo7crbeginE,(_ZN30_INTERNAL_617074fc_4_k_cu_main4cuda3std6ranges3__45__cpo4nextE - _ZN30_INTERNAL_617074fc_4_k_cu_main4cuda3std3__45__cpo7crbeginE)
_ZN30_INTERNAL_617074fc_4_k_cu_main4cuda3std3__45__cpo7crbeginE:
	.zero		1
	.type		_ZN30_INTERNAL_617074fc_4_k_cu_main4cuda3std6ranges3__45__cpo4nextE,@object
	.size		_ZN30_INTERNAL_617074fc_4_k_cu_main4cuda3std6ranges3__45__cpo4nextE,(_ZN30_INTERNAL_617074fc_4_k_cu_main4cuda3std6ranges3__45__cpo4swapE - _ZN30_INTERNAL_617074fc_4_k_cu_main4cuda3std6ranges3__45__cpo4nextE)
_ZN30_INTERNAL_617074fc_4_k_cu_main4cuda3std6ranges3__45__cpo4nextE:
	.zero		1
	.type		_ZN30_INTERNAL_617074fc_4_k_cu_main4cuda3std6ranges3__45__cpo4swapE,@object
	.size		_ZN30_INTERNAL_617074fc_4_k_cu_main4cuda3std6ranges3__45__cpo4swapE,(_ZN30_INTERNAL_617074fc_4_k_cu_main6thrust24THRUST_300001_SM_1000_NS8cuda_cub10par_nosyncE - _ZN30_INTERNAL_617074fc_4_k_cu_main4cuda3std6ranges3__45__cpo4swapE)
_ZN30_INTERNAL_617074fc_4_k_cu_main4cuda3std6ranges3__45__cpo4swapE:
	.zero		1
	.type		_ZN30_INTERNAL_617074fc_4_k_cu_main6thrust24THRUST_300001_SM_1000_NS8cuda_cub10par_nosyncE,@object
	.size		_ZN30_INTERNAL_617074fc_4_k_cu_main6thrust24THRUST_300001_SM_1000_NS8cuda_cub10par_nosyncE,(_ZN30_INTERNAL_617074fc_4_k_cu_main6thrust24THRUST_300001_SM_1000_NS3seqE - _ZN30_INTERNAL_617074fc_4_k_cu_main6thrust24THRUST_300001_SM_1000_NS8cuda_cub10par_nosyncE)
_ZN30_INTERNAL_617074fc_4_k_cu_main6thrust24THRUST_300001_SM_1000_NS8cuda_cub10par_nosyncE:
	.zero		1
	.type		_ZN30_INTERNAL_617074fc_4_k_cu_main6thrust24THRUST_300001_SM_1000_NS3seqE,@object
	.size		_ZN30_INTERNAL_617074fc_4_k_cu_main6thrust24THRUST_300001_SM_1000_NS3seqE,(_ZN30_INTERNAL_617074fc_4_k_cu_main4cuda3std3__420unreachable_sentinelE - _ZN30_INTERNAL_617074fc_4_k_cu_main6thrust24THRUST_300001_SM_1000_NS3seqE)
_ZN30_INTERNAL_617074fc_4_k_cu_main6thrust24THRUST_300001_SM_1000_NS3seqE:
	.zero		1
	.type		_ZN30_INTERNAL_617074fc_4_k_cu_main4cuda3std3__420unreachable_sentinelE,@object
	.size		_ZN30_INTERNAL_617074fc_4_k_cu_main4cuda3std3__420unreachable_sentinelE,(_ZN30_INTERNAL_617074fc_4_k_cu_main4cuda3std6ranges3__45__cpo5ssizeE - _ZN30_INTERNAL_617074fc_4_k_cu_main4cuda3std3__420unreachable_sentinelE)
_ZN30_INTERNAL_617074fc_4_k_cu_main4cuda3std3__420unreachable_sentinelE:
	.zero		1
	.type		_ZN30_INTERNAL_617074fc_4_k_cu_main4cuda3std6ranges3__45__cpo5ssizeE,@object
	.size		_ZN30_INTERNAL_617074fc_4_k_cu_main4cuda3std6ranges3__45__cpo5ssizeE,(_ZN30_INTERNAL_617074fc_4_k_cu_main6thrust24THRUST_300001_SM_1000_NS12placeholders2_3E - _ZN30_INTERNAL_617074fc_4_k_cu_main4cuda3std6ranges3__45__cpo5ssizeE)
_ZN30_INTERNAL_617074fc_4_k_cu_main4cuda3std6ranges3__45__cpo5ssizeE:
	.zero		1
	.type		_ZN30_INTERNAL_617074fc_4_k_cu_main6thrust24THRUST_300001_SM_1000_NS12placeholders2_3E,@object
	.size		_ZN30_INTERNAL_617074fc_4_k_cu_main6thrust24THRUST_300001_SM_1000_NS12placeholders2_3E,(_ZN30_INTERNAL_617074fc_4_k_cu_main4cuda3std3__45__cpo4cendE - _ZN30_INTERNAL_617074fc_4_k_cu_main6thrust24THRUST_300001_SM_1000_NS12placeholders2_3E)
_ZN30_INTERNAL_617074fc_4_k_cu_main6thrust24THRUST_300001_SM_1000_NS12placeholders2_3E:
	.zero		1
	.type		_ZN30_INTERNAL_617074fc_4_k_cu_main4cuda3std3__45__cpo4cendE,@object
	.size		_ZN30_INTERNAL_617074fc_4_k_cu_main4cuda3std3__45__cpo4cendE,(_ZN30_INTERNAL_617074fc_4_k_cu_main4cuda3std6ranges3__45__cpo4cendE - _ZN30_INTERNAL_617074fc_4_k_cu_main4cuda3std3__45__cpo4cendE)
_ZN30_INTERNAL_617074fc_4_k_cu_main4cuda3std3__45__cpo4cendE:
	.zero		1
	.type		_ZN30_INTERNAL_617074fc_4_k_cu_main4cuda3std6ranges3__45__cpo4cendE,@object
	.size		_ZN30_INTERNAL_617074fc_4_k_cu_main4cuda3std6ranges3__45__cpo4cendE,(_ZN30_INTERNAL_617074fc_4_k_cu_main6thrust24THRUST_300001_SM_1000_NS12placeholders2_7E - _ZN30_INTERNAL_617074fc_4_k_cu_main4cuda3std6ranges3__45__cpo4cendE)
_ZN30_INTERNAL_617074fc_4_k_cu_main4cuda3std6ranges3__45__cpo4cendE:
	.zero		1
	.type		_ZN30_INTERNAL_617074fc_4_k_cu_main6thrust24THRUST_300001_SM_1000_NS12placeholders2_7E,@object
	.size		_ZN30_INTERNAL_617074fc_4_k_cu_main6thrust24THRUST_300001_SM_1000_NS12placeholders2_7E,(_ZN30_INTERNAL_617074fc_4_k_cu_main4cuda3std3__45__cpo5crendE - _ZN30_INTERNAL_617074fc_4_k_cu_main6thrust24THRUST_300001_SM_1000_NS12placeholders2_7E)
_ZN30_INTERNAL_617074fc_4_k_cu_main6thrust24THRUST_300001_SM_1000_NS12placeholders2_7E:
	.zero		1
	.type		_ZN30_INTERNAL_617074fc_4_k_cu_main4cuda3std3__45__cpo5crendE,@object
	.size		_ZN30_INTERNAL_617074fc_4_k_cu_main4cuda3std3__45__cpo5crendE,(_ZN30_INTERNAL_617074fc_4_k_cu_main4cuda3std6ranges3__45__cpo4prevE - _ZN30_INTERNAL_617074fc_4_k_cu_main4cuda3std3__45__cpo5crendE)
_ZN30_INTERNAL_617074fc_4_k_cu_main4cuda3std3__45__cpo5crendE:
	.zero		1
	.type		_ZN30_INTERNAL_617074fc_4_k_cu_main4cuda3std6ranges3__45__cpo4prevE,@object
	.size		_ZN30_INTERNAL_617074fc_4_k_cu_main4cuda3std6ranges3__45__cpo4prevE,(_ZN30_INTERNAL_617074fc_4_k_cu_main4cuda3std6ranges3__45__cpo9iter_moveE - _ZN30_INTERNAL_617074fc_4_k_cu_main4cuda3std6ranges3__45__cpo4prevE)
_ZN30_INTERNAL_617074fc_4_k_cu_main4cuda3std6ranges3__45__cpo4prevE:
	.zero		1
	.type		_ZN30_INTERNAL_617074fc_4_k_cu_main4cuda3std6ranges3__45__cpo9iter_moveE,@object
	.size		_ZN30_INTERNAL_617074fc_4_k_cu_main4cuda3std6ranges3__45__cpo9iter_moveE,(_ZN30_INTERNAL_617074fc_4_k_cu_main6thrust24THRUST_300001_SM_1000_NS6system6detail10sequential3seqE - _ZN30_INTERNAL_617074fc_4_k_cu_main4cuda3std6ranges3__45__cpo9iter_moveE)
_ZN30_INTERNAL_617074fc_4_k_cu_main4cuda3std6ranges3__45__cpo9iter_moveE:
	.zero		1
	.type		_ZN30_INTERNAL_617074fc_4_k_cu_main6thrust24THRUST_300001_SM_1000_NS6system6detail10sequential3seqE,@object
	.size		_ZN30_INTERNAL_617074fc_4_k_cu_main6thrust24THRUST_300001_SM_1000_NS6system6detail10sequential3seqE,(_ZN30_INTERNAL_617074fc_4_k_cu_main6thrust24THRUST_300001_SM_1000_NS12placeholders2_9E - _ZN30_INTERNAL_617074fc_4_k_cu_main6thrust24THRUST_300001_SM_1000_NS6system6detail10sequential3seqE)
_ZN30_INTERNAL_617074fc_4_k_cu_main6thrust24THRUST_300001_SM_1000_NS6system6detail10sequential3seqE:
	.zero		1
	.type		_ZN30_INTERNAL_617074fc_4_k_cu_main6thrust24THRUST_300001_SM_1000_NS12placeholders2_9E,@object
	.size		_ZN30_INTERNAL_617074fc_4_k_cu_main6thrust24THRUST_300001_SM_1000_NS12placeholders2_9E,(_ZN30_INTERNAL_617074fc_4_k_cu_main4cuda3std3__419piecewise_constructE - _ZN30_INTERNAL_617074fc_4_k_cu_main6thrust24THRUST_300001_SM_1000_NS12placeholders2_9E)
_ZN30_INTERNAL_617074fc_4_k_cu_main6thrust24THRUST_300001_SM_1000_NS12placeholders2_9E:
	.zero		1
	.type		_ZN30_INTERNAL_617074fc_4_k_cu_main4cuda3std3__419piecewise_constructE,@object
	.size		_ZN30_INTERNAL_617074fc_4_k_cu_main4cuda3std3__419piecewise_constructE,(_ZN30_INTERNAL_617074fc_4_k_cu_main4cuda3std6ranges3__45__cpo5cdataE - _ZN30_INTERNAL_617074fc_4_k_cu_main4cuda3std3__419piecewise_constructE)
_ZN30_INTERNAL_617074fc_4_k_cu_main4cuda3std3__419piecewise_constructE:
	.zero		1
	.type		_ZN30_INTERNAL_617074fc_4_k_cu_main4cuda3std6ranges3__45__cpo5cdataE,@object
	.size		_ZN30_INTERNAL_617074fc_4_k_cu_main4cuda3std6ranges3__45__cpo5cdataE,(_ZN30_INTERNAL_617074fc_4_k_cu_main6thrust24THRUST_300001_SM_1000_NS12placeholders2_1E - _ZN30_INTERNAL_617074fc_4_k_cu_main4cuda3std6ranges3__45__cpo5cdataE)
_ZN30_INTERNAL_617074fc_4_k_cu_main4cuda3std6ranges3__45__cpo5cdataE:
	.zero		1
	.type		_ZN30_INTERNAL_617074fc_4_k_cu_main6thrust24THRUST_300001_SM_1000_NS12placeholders2_1E,@object
	.size		_ZN30_INTERNAL_617074fc_4_k_cu_main6thrust24THRUST_300001_SM_1000_NS12placeholders2_1E,(_ZN30_INTERNAL_617074fc_4_k_cu_main4cuda3std3__45__cpo3endE - _ZN30_INTERNAL_617074fc_4_k_cu_main6thrust24THRUST_300001_SM_1000_NS12placeholders2_1E)
_ZN30_INTERNAL_617074fc_4_k_cu_main6thrust24THRUST_300001_SM_1000_NS12placeholders2_1E:
	.zero		1
	.type		_ZN30_INTERNAL_617074fc_4_k_cu_main4cuda3std3__45__cpo3endE,@object
	.size		_ZN30_INTERNAL_617074fc_4_k_cu_main4cuda3std3__45__cpo3endE,(_ZN30_INTERNAL_617074fc_4_k_cu_main4cuda3std6ranges3__45__cpo3endE - _ZN30_INTERNAL_617074fc_4_k_cu_main4cuda3std3__45__cpo3endE)
_ZN30_INTERNAL_617074fc_4_k_cu_main4cuda3std3__45__cpo3endE:
	.zero		1
	.type		_ZN30_INTERNAL_617074fc_4_k_cu_main4cuda3std6ranges3__45__cpo3endE,@object
	.size		_ZN30_INTERNAL_617074fc_4_k_cu_main4cuda3std6ranges3__45__cpo3endE,(_ZN30_INTERNAL_617074fc_4_k_cu_main6thrust24THRUST_300001_SM_1000_NS12placeholders2_5E - _ZN30_INTERNAL_617074fc_4_k_cu_main4cuda3std6ranges3__45__cpo3endE)
_ZN30_INTERNAL_617074fc_4_k_cu_main4cuda3std6ranges3__45__cpo3endE:
	.zero		1
	.type		_ZN30_INTERNAL_617074fc_4_k_cu_main6thrust24THRUST_300001_SM_1000_NS12placeholders2_5E,@object
	.size		_ZN30_INTERNAL_617074fc_4_k_cu_main6thrust24THRUST_300001_SM_1000_NS12placeholders2_5E,(_ZN30_INTERNAL_617074fc_4_k_cu_main4cuda3std3__45__cpo4rendE - _ZN30_INTERNAL_617074fc_4_k_cu_main6thrust24THRUST_300001_SM_1000_NS12placeholders2_5E)
_ZN30_INTERNAL_617074fc_4_k_cu_main6thrust24THRUST_300001_SM_1000_NS12placeholders2_5E:
	.zero		1
	.type		_ZN30_INTERNAL_617074fc_4_k_cu_main4cuda3std3__45__cpo4rendE,@object
	.size		_ZN30_INTERNAL_617074fc_4_k_cu_main4cuda3std3__45__cpo4rendE,(_ZN30_INTERNAL_617074fc_4_k_cu_main4cuda3std6ranges3__45__cpo9iter_swapE - _ZN30_INTERNAL_617074fc_4_k_cu_main4cuda3std3__45__cpo4rendE)
_ZN30_INTERNAL_617074fc_4_k_cu_main4cuda3std3__45__cpo4rendE:
	.zero		1
	.type		_ZN30_INTERNAL_617074fc_4_k_cu_main4cuda3std6ranges3__45__cpo9iter_swapE,@object
	.size		_ZN30_INTERNAL_617074fc_4_k_cu_main4cuda3std6ranges3__45__cpo9iter_swapE,(_ZN30_INTERNAL_617074fc_4_k_cu_main4cuda3std3__48unexpectE - _ZN30_INTERNAL_617074fc_4_k_cu_main4cuda3std6ranges3__45__cpo9iter_swapE)
_ZN30_INTERNAL_617074fc_4_k_cu_main4cuda3std6ranges3__45__cpo9iter_swapE:
	.zero		1
	.type		_ZN30_INTERNAL_617074fc_4_k_cu_main4cuda3std3__48unexpectE,@object
	.size		_ZN30_INTERNAL_617074fc_4_k_cu_main4cuda3std3__48unexpectE,(_ZN30_INTERNAL_617074fc_4_k_cu_main6thrust24THRUST_300001_SM_1000_NS8cuda_cub3parE - _ZN30_INTERNAL_617074fc_4_k_cu_main4cuda3std3__48unexpectE)
_ZN30_INTERNAL_617074fc_4_k_cu_main4cuda3std3__48unexpectE:
	.zero		1
	.type		_ZN30_INTERNAL_617074fc_4_k_cu_main6thrust24THRUST_300001_SM_1000_NS8cuda_cub3parE,@object
	.size		_ZN30_INTERNAL_617074fc_4_k_cu_main6thrust24THRUST_300001_SM_1000_NS8cuda_cub3parE,(.L_29 - _ZN30_INTERNAL_617074fc_4_k_cu_main6thrust24THRUST_300001_SM_1000_NS8cuda_cub3parE)
_ZN30_INTERNAL_617074fc_4_k_cu_main6thrust24THRUST_300001_SM_1000_NS8cuda_cub3parE:
	.zero		1
.L_29:


//--------------------- .nv.constant0._ZN3cub18CUB_300001_SM_10006detail9transform16transform_kernelINS2_10policy_hubILb1EN4cuda3std3__45tupleIJN6thrust24THRUST_300001_SM_1000_NS6detail15normal_iteratorINSA_10device_ptrIcEEEESF_EEEE10policy1000El7calculoNSC_INSD_IiEEEEJPcSM_EEEvT0_iT1_T2_DpNS2_10kernel_argIT3_EE --------------------------
	.section	.nv.constant0._ZN3cub18CUB_300001_SM_10006detail9transform16transform_kernelINS2_10policy_hubILb1EN4cuda3std3__45tupleIJN6thrust24THRUST_300001_SM_1000_NS6detail15normal_iteratorINSA_10device_ptrIcEEEESF_EEEE10policy1000El7calculoNSC_INSD_IiEEEEJPcSM_EEEvT0_iT1_T2_DpNS2_10kernel_argIT3_EE,"a",@progbits
	.sectionflags	@""
	.align	4
.nv.constant0._ZN3cub18CUB_300001_SM_10006detail9transform16transform_kernelINS2_10policy_hubILb1EN4cuda3std3__45tupleIJN6thrust24THRUST_300001_SM_1000_NS6detail15normal_iteratorINSA_10device_ptrIcEEEESF_EEEE10policy1000El7calculoNSC_INSD_IiEEEEJPcSM_EEEvT0_iT1_T2_DpNS2_10kernel_argIT3_EE:
	.zero		968


//--------------------- .nv.constant0._ZN3cub18CUB_300001_SM_10006detail9transform16transform_kernelINS2_10policy_hubILb1EN4cuda3std3__45tupleIJN6thrust24THRUST_300001_SM_1000_NS6detail15normal_iteratorINSA_10device_ptrIcEEEESF_EEEE10policy1000Ei7calculoNSC_INSD_IiEEEEJPcSM_EEEvT0_iT1_T2_DpNS2_10kernel_argIT3_EE --------------------------
	.section	.nv.constant0._ZN3cub18CUB_300001_SM_10006detail9transform16transform_kernelINS2_10policy_hubILb1EN4cuda3std3__45tupleIJN6thrust24THRUST_300001_SM_1000_NS6detail15normal_iteratorINSA_10device_ptrIcEEEESF_EEEE10policy1000Ei7calculoNSC_INSD_IiEEEEJPcSM_EEEvT0_iT1_T2_DpNS2_10kernel_argIT3_EE,"a",@progbits
	.sectionflags	@""
	.align	4
.nv.constant0._ZN3cub18CUB_300001_SM_10006detail9transform16transform_kernelINS2_10policy_hubILb1EN4cuda3std3__45tupleIJN6thrust24THRUST_300001_SM_1000_NS6detail15normal_iteratorINSA_10device_ptrIcEEEESF_EEEE10policy1000Ei7calculoNSC_INSD_IiEEEEJPcSM_EEEvT0_iT1_T2_DpNS2_10kernel_argIT3_EE:
	.zero		960


//--------------------- .nv.constant0._ZN3cub18CUB_300001_SM_10006detail8for_each13static_kernelINS2_12policy_hub_t12policy_500_tElN6thrust24THRUST_300001_SM_1000_NS8cuda_cub6__fill7functorINS7_6detail15normal_iteratorINS7_10device_ptrIiEEEEiEEEEvT0_T1_ --------------------------
	.section	.nv.constant0._ZN3cub18CUB_300001_SM_10006detail8for_each13static_kernelINS2_12policy_hub_t12policy_500_tElN6thrust24THRUST_300001_SM_1000_NS8cuda_cub6__fill7functorINS7_6detail15normal_iteratorINS7_10device_ptrIiEEEEiEEEEvT0_T1_,"a",@progbits
	.sectionflags	@""
	.align	4
.nv.constant0._ZN3cub18CUB_300001_SM_10006detail8for_each13static_kernelINS2_12policy_hub_t12policy_500_tElN6thrust24THRUST_300001_SM_1000_NS8cuda_cub6__fill7functorINS7_6detail15normal_iteratorINS7_10device_ptrIiEEEEiEEEEvT0_T1_:
	.zero		920


//--------------------- .nv.constant0._ZN3cub18CUB_300001_SM_10006detail8for_each13static_kernelINS2_12policy_hub_t12policy_500_tEmN6thrust24THRUST_300001_SM_1000_NS8cuda_cub20__uninitialized_fill7functorINS7_10device_ptrIiEEiEEEEvT0_T1_ --------------------------
	.section	.nv.constant0._ZN3cub18CUB_300001_SM_10006detail8for_each13static_kernelINS2_12policy_hub_t12policy_500_tEmN6thrust24THRUST_300001_SM_1000_NS8cuda_cub20__uninitialized_fill7functorINS7_10device_ptrIiEEiEEEEvT0_T1_,"a",@progbits
	.sectionflags	@""
	.align	4
.nv.constant0._ZN3cub18CUB_300001_SM_10006detail8for_each13static_kernelINS2_12policy_hub_t12policy_500_tEmN6thrust24THRUST_300001_SM_1000_NS8cuda_cub20__uninitialized_fill7functorINS7_10device_ptrIiEEiEEEEvT0_T1_:
	.zero		920


//--------------------- .nv.constant0._ZN3cub18CUB_300001_SM_10006detail11EmptyKernelIvEEvv --------------------------
	.section	.nv.constant0._ZN3cub18CUB_300001_SM_10006detail11EmptyKernelIvEEvv,"a",@progbits
	.sectionflags	@""
	.align	4
.nv.constant0._ZN3cub18CUB_300001_SM_10006detail11EmptyKernelIvEEvv:
	.zero		896


//--------------------- SYMBOLS --------------------------

	.type		.nv.reservedSmem.offset0,@object
	.size		.nv.reservedSmem.offset0,0x4
